//
// Generated by NVIDIA NVVM Compiler
//
// Compiler Build ID: CL-36424714
// Cuda compilation tools, release 13.0, V13.0.88
// Based on NVVM 20.0.0
//

.version 9.0
.target sm_100
.address_size 64

	// .globl	_Z16RGBtoYCbCrKernelPKhPhii
.global .align 1 .b8 _ZN34_INTERNAL_0848fe1e_4_k_cu_a7e1ff7e4cuda3std3__45__cpo5beginE[1];
.global .align 1 .b8 _ZN34_INTERNAL_0848fe1e_4_k_cu_a7e1ff7e4cuda3std3__45__cpo3endE[1];
.global .align 1 .b8 _ZN34_INTERNAL_0848fe1e_4_k_cu_a7e1ff7e4cuda3std3__45__cpo6cbeginE[1];
.global .align 1 .b8 _ZN34_INTERNAL_0848fe1e_4_k_cu_a7e1ff7e4cuda3std3__45__cpo4cendE[1];
.global .align 1 .b8 _ZN34_INTERNAL_0848fe1e_4_k_cu_a7e1ff7e4cuda3std3__45__cpo6rbeginE[1];
.global .align 1 .b8 _ZN34_INTERNAL_0848fe1e_4_k_cu_a7e1ff7e4cuda3std3__45__cpo4rendE[1];
.global .align 1 .b8 _ZN34_INTERNAL_0848fe1e_4_k_cu_a7e1ff7e4cuda3std3__45__cpo7crbeginE[1];
.global .align 1 .b8 _ZN34_INTERNAL_0848fe1e_4_k_cu_a7e1ff7e4cuda3std3__45__cpo5crendE[1];
.global .align 1 .b8 _ZN34_INTERNAL_0848fe1e_4_k_cu_a7e1ff7e4cuda3std3__436_GLOBAL__N__0848fe1e_4_k_cu_a7e1ff7e6ignoreE[1];
.global .align 1 .b8 _ZN34_INTERNAL_0848fe1e_4_k_cu_a7e1ff7e4cuda3std3__419piecewise_constructE[1];
.global .align 1 .b8 _ZN34_INTERNAL_0848fe1e_4_k_cu_a7e1ff7e4cuda3std3__48in_placeE[1];
.global .align 1 .b8 _ZN34_INTERNAL_0848fe1e_4_k_cu_a7e1ff7e4cuda3std3__420unreachable_sentinelE[1];
.global .align 1 .b8 _ZN34_INTERNAL_0848fe1e_4_k_cu_a7e1ff7e4cuda3std3__47nulloptE[1];
.global .align 1 .b8 _ZN34_INTERNAL_0848fe1e_4_k_cu_a7e1ff7e4cuda3std3__48unexpectE[1];
.global .align 1 .b8 _ZN34_INTERNAL_0848fe1e_4_k_cu_a7e1ff7e4cuda3std6ranges3__45__cpo4swapE[1];
.global .align 1 .b8 _ZN34_INTERNAL_0848fe1e_4_k_cu_a7e1ff7e4cuda3std6ranges3__45__cpo9iter_moveE[1];
.global .align 1 .b8 _ZN34_INTERNAL_0848fe1e_4_k_cu_a7e1ff7e4cuda3std6ranges3__45__cpo5beginE[1];
.global .align 1 .b8 _ZN34_INTERNAL_0848fe1e_4_k_cu_a7e1ff7e4cuda3std6ranges3__45__cpo3endE[1];
.global .align 1 .b8 _ZN34_INTERNAL_0848fe1e_4_k_cu_a7e1ff7e4cuda3std6ranges3__45__cpo6cbeginE[1];
.global .align 1 .b8 _ZN34_INTERNAL_0848fe1e_4_k_cu_a7e1ff7e4cuda3std6ranges3__45__cpo4cendE[1];
.global .align 1 .b8 _ZN34_INTERNAL_0848fe1e_4_k_cu_a7e1ff7e4cuda3std6ranges3__45__cpo7advanceE[1];
.global .align 1 .b8 _ZN34_INTERNAL_0848fe1e_4_k_cu_a7e1ff7e4cuda3std6ranges3__45__cpo9iter_swapE[1];
.global .align 1 .b8 _ZN34_INTERNAL_0848fe1e_4_k_cu_a7e1ff7e4cuda3std6ranges3__45__cpo4nextE[1];
.global .align 1 .b8 _ZN34_INTERNAL_0848fe1e_4_k_cu_a7e1ff7e4cuda3std6ranges3__45__cpo4prevE[1];
.global .align 1 .b8 _ZN34_INTERNAL_0848fe1e_4_k_cu_a7e1ff7e4cuda3std6ranges3__45__cpo4dataE[1];
.global .align 1 .b8 _ZN34_INTERNAL_0848fe1e_4_k_cu_a7e1ff7e4cuda3std6ranges3__45__cpo5cdataE[1];
.global .align 1 .b8 _ZN34_INTERNAL_0848fe1e_4_k_cu_a7e1ff7e4cuda3std6ranges3__45__cpo4sizeE[1];
.global .align 1 .b8 _ZN34_INTERNAL_0848fe1e_4_k_cu_a7e1ff7e4cuda3std6ranges3__45__cpo5ssizeE[1];
.global .align 1 .b8 _ZN34_INTERNAL_0848fe1e_4_k_cu_a7e1ff7e4cuda3std6ranges3__45__cpo8distanceE[1];
.global .align 1 .b8 _ZN34_INTERNAL_0848fe1e_4_k_cu_a7e1ff7e6thrust24THRUST_300001_SM_1000_NS8cuda_cub3parE[1];
.global .align 1 .b8 _ZN34_INTERNAL_0848fe1e_4_k_cu_a7e1ff7e6thrust24THRUST_300001_SM_1000_NS8cuda_cub10par_nosyncE[1];
.global .align 1 .b8 _ZN34_INTERNAL_0848fe1e_4_k_cu_a7e1ff7e6thrust24THRUST_300001_SM_1000_NS6system6detail10sequential3seqE[1];
.global .align 1 .b8 _ZN34_INTERNAL_0848fe1e_4_k_cu_a7e1ff7e6thrust24THRUST_300001_SM_1000_NS12placeholders2_1E[1];
.global .align 1 .b8 _ZN34_INTERNAL_0848fe1e_4_k_cu_a7e1ff7e6thrust24THRUST_300001_SM_1000_NS12placeholders2_2E[1];
.global .align 1 .b8 _ZN34_INTERNAL_0848fe1e_4_k_cu_a7e1ff7e6thrust24THRUST_300001_SM_1000_NS12placeholders2_3E[1];
.global .align 1 .b8 _ZN34_INTERNAL_0848fe1e_4_k_cu_a7e1ff7e6thrust24THRUST_300001_SM_1000_NS12placeholders2_4E[1];
.global .align 1 .b8 _ZN34_INTERNAL_0848fe1e_4_k_cu_a7e1ff7e6thrust24THRUST_300001_SM_1000_NS12placeholders2_5E[1];
.global .align 1 .b8 _ZN34_INTERNAL_0848fe1e_4_k_cu_a7e1ff7e6thrust24THRUST_300001_SM_1000_NS12placeholders2_6E[1];
.global .align 1 .b8 _ZN34_INTERNAL_0848fe1e_4_k_cu_a7e1ff7e6thrust24THRUST_300001_SM_1000_NS12placeholders2_7E[1];
.global .align 1 .b8 _ZN34_INTERNAL_0848fe1e_4_k_cu_a7e1ff7e6thrust24THRUST_300001_SM_1000_NS12placeholders2_8E[1];
.global .align 1 .b8 _ZN34_INTERNAL_0848fe1e_4_k_cu_a7e1ff7e6thrust24THRUST_300001_SM_1000_NS12placeholders2_9E[1];
.global .align 1 .b8 _ZN34_INTERNAL_0848fe1e_4_k_cu_a7e1ff7e6thrust24THRUST_300001_SM_1000_NS12placeholders3_10E[1];
.global .align 1 .b8 _ZN34_INTERNAL_0848fe1e_4_k_cu_a7e1ff7e6thrust24THRUST_300001_SM_1000_NS3seqE[1];

.visible .entry _Z16RGBtoYCbCrKernelPKhPhii(
	.param .u64 .ptr .align 1 _Z16RGBtoYCbCrKernelPKhPhii_param_0,
	.param .u64 .ptr .align 1 _Z16RGBtoYCbCrKernelPKhPhii_param_1,
	.param .u32 _Z16RGBtoYCbCrKernelPKhPhii_param_2,
	.param .u32 _Z16RGBtoYCbCrKernelPKhPhii_param_3
)
{
	.reg .pred 	%p<4>;
	.reg .b16 	%rs<4>;
	.reg .b32 	%r<21>;
	.reg .b64 	%rd<14>;
	.reg .b64 	%fd<15>;

	ld.param.u64 	%rd1, [_Z16RGBtoYCbCrKernelPKhPhii_param_0];
	ld.param.u64 	%rd2, [_Z16RGBtoYCbCrKernelPKhPhii_param_1];
	ld.param.u32 	%r3, [_Z16RGBtoYCbCrKernelPKhPhii_param_2];
	ld.param.u32 	%r5, [_Z16RGBtoYCbCrKernelPKhPhii_param_3];
	mov.u32 	%r6, %ctaid.x;
	mov.u32 	%r7, %ntid.x;
	mov.u32 	%r8, %tid.x;
	mad.lo.s32 	%r1, %r6, %r7, %r8;
	mov.u32 	%r9, %ctaid.y;
	mov.u32 	%r10, %ntid.y;
	mov.u32 	%r11, %tid.y;
	mad.lo.s32 	%r12, %r9, %r10, %r11;
	setp.ge.s32 	%p1, %r1, %r3;
	setp.ge.s32 	%p2, %r12, %r5;
	or.pred  	%p3, %p1, %p2;
	@%p3 bra 	$L__BB0_2;
	cvta.to.global.u64 	%rd3, %rd1;
	cvta.to.global.u64 	%rd4, %rd2;
	mad.lo.s32 	%r13, %r3, %r12, %r1;
	cvt.s64.s32 	%rd5, %r13;
	add.s64 	%rd6, %rd3, %rd5;
	ld.global.u8 	%rs1, [%rd6];
	add.s32 	%r14, %r5, %r12;
	mad.lo.s32 	%r15, %r14, %r3, %r1;
	cvt.s64.s32 	%rd7, %r15;
	add.s64 	%rd8, %rd3, %rd7;
	ld.global.u8 	%rs2, [%rd8];
	add.s32 	%r16, %r14, %r5;
	mad.lo.s32 	%r17, %r16, %r3, %r1;
	cvt.s64.s32 	%rd9, %r17;
	add.s64 	%rd10, %rd3, %rd9;
	ld.global.u8 	%rs3, [%rd10];
	cvt.rn.f64.u16 	%fd1, %rs1;
	cvt.rn.f64.u16 	%fd2, %rs2;
	mul.f64 	%fd3, %fd2, 0d3FE2C8B439581062;
	fma.rn.f64 	%fd4, %fd1, 0d3FD322D0E5604189, %fd3;
	cvt.rn.f64.u16 	%fd5, %rs3;
	fma.rn.f64 	%fd6, %fd5, 0d3FBD2F1A9FBE76C9, %fd4;
	mul.f64 	%fd7, %fd2, 0dBFD5336DEB95E5B0;
	fma.rn.f64 	%fd8, %fd1, 0dBFC5992428D434A0, %fd7;
	fma.rn.f64 	%fd9, %fd5, 0d3FE0000000000000, %fd8;
	add.f64 	%fd10, %fd9, 0d4060000000000000;
	mul.f64 	%fd11, %fd2, 0dBFDACBC8C0CE91C9;
	fma.rn.f64 	%fd12, %fd1, 0d3FE0000000000000, %fd11;
	fma.rn.f64 	%fd13, %fd5, 0dBFB4D0DCFCC5B8DC, %fd12;
	add.f64 	%fd14, %fd13, 0d4060000000000000;
	cvt.rzi.u32.f64 	%r18, %fd6;
	add.s64 	%rd11, %rd4, %rd5;
	st.global.u8 	[%rd11], %r18;
	cvt.rzi.u32.f64 	%r19, %fd10;
	add.s64 	%rd12, %rd4, %rd7;
	st.global.u8 	[%rd12], %r19;
	cvt.rzi.u32.f64 	%r20, %fd14;
	add.s64 	%rd13, %rd4, %rd9;
	st.global.u8 	[%rd13], %r20;
$L__BB0_2:
	ret;

}
	// .globl	_Z16YCbCrtoRGBKernelPKhPhii
.visible .entry _Z16YCbCrtoRGBKernelPKhPhii(
	.param .u64 .ptr .align 1 _Z16YCbCrtoRGBKernelPKhPhii_param_0,
	.param .u64 .ptr .align 1 _Z16YCbCrtoRGBKernelPKhPhii_param_1,
	.param .u32 _Z16YCbCrtoRGBKernelPKhPhii_param_2,
	.param .u32 _Z16YCbCrtoRGBKernelPKhPhii_param_3
)
{
	.reg .pred 	%p<4>;
	.reg .b16 	%rs<2>;
	.reg .b32 	%r<25>;
	.reg .b64 	%rd<14>;
	.reg .b64 	%fd<8>;

	ld.param.u64 	%rd1, [_Z16YCbCrtoRGBKernelPKhPhii_param_0];
	ld.param.u64 	%rd2, [_Z16YCbCrtoRGBKernelPKhPhii_param_1];
	ld.param.u32 	%r3, [_Z16YCbCrtoRGBKernelPKhPhii_param_2];
	ld.param.u32 	%r5, [_Z16YCbCrtoRGBKernelPKhPhii_param_3];
	mov.u32 	%r6, %ctaid.x;
	mov.u32 	%r7, %ntid.x;
	mov.u32 	%r8, %tid.x;
	mad.lo.s32 	%r1, %r6, %r7, %r8;
	mov.u32 	%r9, %ctaid.y;
	mov.u32 	%r10, %ntid.y;
	mov.u32 	%r11, %tid.y;
	mad.lo.s32 	%r12, %r9, %r10, %r11;
	setp.ge.s32 	%p1, %r1, %r3;
	setp.ge.s32 	%p2, %r12, %r5;
	or.pred  	%p3, %p1, %p2;
	@%p3 bra 	$L__BB1_2;
	cvta.to.global.u64 	%rd3, %rd1;
	cvta.to.global.u64 	%rd4, %rd2;
	mad.lo.s32 	%r13, %r3, %r12, %r1;
	cvt.s64.s32 	%rd5, %r13;
	add.s64 	%rd6, %rd3, %rd5;
	ld.global.u8 	%rs1, [%rd6];
	add.s32 	%r14, %r5, %r12;
	mad.lo.s32 	%r15, %r14, %r3, %r1;
	cvt.s64.s32 	%rd7, %r15;
	add.s64 	%rd8, %rd3, %rd7;
	ld.global.u8 	%r16, [%rd8];
	add.s32 	%r17, %r14, %r5;
	mad.lo.s32 	%r18, %r17, %r3, %r1;
	cvt.s64.s32 	%rd9, %r18;
	add.s64 	%rd10, %rd3, %rd9;
	ld.global.u8 	%r19, [%rd10];
	cvt.rn.f64.u16 	%fd1, %rs1;
	add.s32 	%r20, %r19, -128;
	cvt.rn.f64.s32 	%fd2, %r20;
	fma.rn.f64 	%fd3, %fd2, 0d3FF66E978D4FDF3B, %fd1;
	add.s32 	%r21, %r16, -128;
	cvt.rn.f64.s32 	%fd4, %r21;
	fma.rn.f64 	%fd5, %fd4, 0dBFD6065300581494, %fd1;
	fma.rn.f64 	%fd6, %fd2, 0dBFE6DA33BD9CAE21, %fd5;
	fma.rn.f64 	%fd7, %fd4, 0d3FFC5A1CAC083127, %fd1;
	cvt.rzi.u32.f64 	%r22, %fd3;
	add.s64 	%rd11, %rd4, %rd5;
	st.global.u8 	[%rd11], %r22;
	cvt.rzi.u32.f64 	%r23, %fd6;
	add.s64 	%rd12, %rd4, %rd7;
	st.global.u8 	[%rd12], %r23;
	cvt.rzi.u32.f64 	%r24, %fd7;
	add.s64 	%rd13, %rd4, %rd9;
	st.global.u8 	[%rd13], %r24;
$L__BB1_2:
	ret;

}
	// .globl	_ZN3cub18CUB_300001_SM_10006detail11EmptyKernelIvEEvv
.visible .entry _ZN3cub18CUB_300001_SM_10006detail11EmptyKernelIvEEvv()
{


	ret;

}


// ===== COMPILED SASS (sm_100) =====

	.target	sm_100

	.elftype	@"ET_EXEC"


//--------------------- .note.nv.tkinfo           --------------------------
	.section	.note.nv.tkinfo,"",@"SHT_NOTE"
	.sectionflags	@"SHF_NOTE_NV_TKINFO"
	.tkinfo
        /*0018*/ 	.word	0x00000002
        /*0030*/ 	.string	""
        /*0030*/ 	.string	"ptxas"
        /*0030*/ 	.string	"Cuda compilation tools, release 13.0, V13.0.88"
        /*0030*/ 	.string	"Build cuda_13.0.r13.0/compiler.36424714_0"
        /*0030*/ 	.string	"-arch sm_100 -m 64 "



//--------------------- .note.nv.cuinfo           --------------------------
	.section	.note.nv.cuinfo,"",@"SHT_NOTE"
	.sectionflags	@"SHF_NOTE_NV_CUINFO"
        /*0018*/ 	.short	0x0002
        /*001a*/ 	.short	0x0064
        /*001c*/ 	.short	0x0082
	.zero		2


//--------------------- .nv.info                  --------------------------
	.section	.nv.info,"",@"SHT_CUDA_INFO"
	.align	4


	//----- nvinfo : EIATTR_REGCOUNT
	.align		4
        /*0000*/ 	.byte	0x04, 0x2f
        /*0002*/ 	.short	(.L_44 - .L_43)
	.align		4
.L_43:
        /*0004*/ 	.word	index@(_Z16RGBtoYCbCrKernelPKhPhii)
        /*0008*/ 	.word	0x00000018


	//----- nvinfo : EIATTR_FRAME_SIZE
	.align		4
.L_44:
        /*000c*/ 	.byte	0x04, 0x11
        /*000e*/ 	.short	(.L_46 - .L_45)
	.align		4
.L_45:
        /*0010*/ 	.word	index@(_Z16RGBtoYCbCrKernelPKhPhii)
        /*0014*/ 	.word	0x00000000


	//----- nvinfo : EIATTR_REGCOUNT
	.align		4
.L_46:
        /*0018*/ 	.byte	0x04, 0x2f
        /*001a*/ 	.short	(.L_48 - .L_47)
	.align		4
.L_47:
        /*001c*/ 	.word	index@(_Z16YCbCrtoRGBKernelPKhPhii)
        /*0020*/ 	.word	0x00000017


	//----- nvinfo : EIATTR_FRAME_SIZE
	.align		4
.L_48:
        /*0024*/ 	.byte	0x04, 0x11
        /*0026*/ 	.short	(.L_50 - .L_49)
	.align		4
.L_49:
        /*0028*/ 	.word	index@(_Z16YCbCrtoRGBKernelPKhPhii)
        /*002c*/ 	.word	0x00000000


	//----- nvinfo : EIATTR_REGCOUNT
	.align		4
.L_50:
        /*0030*/ 	.byte	0x04, 0x2f
        /*0032*/ 	.short	(.L_52 - .L_51)
	.align		4
.L_51:
        /*0034*/ 	.word	index@(_ZN3cub18CUB_300001_SM_10006detail11EmptyKernelIvEEvv)
        /*0038*/ 	.word	0x00000004


	//----- nvinfo : EIATTR_FRAME_SIZE
	.align		4
.L_52:
        /*003c*/ 	.byte	0x04, 0x11
        /*003e*/ 	.short	(.L_54 - .L_53)
	.align		4
.L_53:
        /*0040*/ 	.word	index@(_ZN3cub18CUB_300001_SM_10006detail11EmptyKernelIvEEvv)
        /*0044*/ 	.word	0x00000000


	//----- nvinfo : EIATTR_MIN_STACK_SIZE
	.align		4
.L_54:
        /*0048*/ 	.byte	0x04, 0x12
        /*004a*/ 	.short	(.L_56 - .L_55)
	.align		4
.L_55:
        /*004c*/ 	.word	index@(_ZN3cub18CUB_300001_SM_10006detail11EmptyKernelIvEEvv)
        /*0050*/ 	.word	0x00000000


	//----- nvinfo : EIATTR_MIN_STACK_SIZE
	.align		4
.L_56:
        /*0054*/ 	.byte	0x04, 0x12
        /*0056*/ 	.short	(.L_58 - .L_57)
	.align		4
.L_57:
        /*0058*/ 	.word	index@(_Z16YCbCrtoRGBKernelPKhPhii)
        /*005c*/ 	.word	0x00000000


	//----- nvinfo : EIATTR_MIN_STACK_SIZE
	.align		4
.L_58:
        /*0060*/ 	.byte	0x04, 0x12
        /*0062*/ 	.short	(.L_60 - .L_59)
	.align		4
.L_59:
        /*0064*/ 	.word	index@(_Z16RGBtoYCbCrKernelPKhPhii)
        /*0068*/ 	.word	0x00000000
.L_60:


//--------------------- .nv.compat                --------------------------
	.section	.nv.compat,"",@"SHT_CUDA_COMPAT_INFO"
	.align	4
        /*0000*/ 	.byte	0x02, 0x09, 0x00, 0x00, 0x02, 0x02, 0x01, 0x00, 0x02, 0x05, 0x05, 0x00, 0x03, 0x07, 0x01, 0x01
        /*0010*/ 	.byte	0x02, 0x03, 0x00, 0x00, 0x02, 0x06, 0x01, 0x00, 0x04, 0x0b, 0x08, 0x00, 0x01, 0x00, 0x00, 0x00
        /*0020*/ 	.byte	0x00, 0x00, 0x00, 0x00


//--------------------- .nv.info._ZN3cub18CUB_300001_SM_10006detail11EmptyKernelIvEEvv --------------------------
	.section	.nv.info._ZN3cub18CUB_300001_SM_10006detail11EmptyKernelIvEEvv,"",@"SHT_CUDA_INFO"
	.sectionflags	@""
	.align	4


	//----- nvinfo : EIATTR_CUDA_API_VERSION
	.align		4
        /*0000*/ 	.byte	0x04, 0x37
        /*0002*/ 	.short	(.L_62 - .L_61)
.L_61:
        /*0004*/ 	.word	0x00000082


	//----- nvinfo : EIATTR_SPARSE_MMA_MASK
	.align		4
.L_62:
        /*0008*/ 	.byte	0x03, 0x50
        /*000a*/ 	.short	0x0000


	//----- nvinfo : EIATTR_MAXREG_COUNT
	.align		4
        /*000c*/ 	.byte	0x03, 0x1b
        /*000e*/ 	.short	0x00ff


	//----- nvinfo : EIATTR_MERCURY_ISA_VERSION
	.align		4
        /*0010*/ 	.byte	0x03, 0x5f
        /*0012*/ 	.short	0x0101


	//----- nvinfo : EIATTR_VRC_CTA_INIT_COUNT
	.align		4
        /*0014*/ 	.byte	0x02, 0x4a
	.zero		1
	.zero		1


	//----- nvinfo : EIATTR_EXIT_INSTR_OFFSETS
	.align		4
        /*0018*/ 	.byte	0x04, 0x1c
        /*001a*/ 	.short	(.L_64 - .L_63)


	//   ....[0]....
.L_63:
        /*001c*/ 	.word	0x00000010


	//----- nvinfo : EIATTR_SW_WAR
	.align		4
.L_64:
        /*0020*/ 	.byte	0x04, 0x36
        /*0022*/ 	.short	(.L_66 - .L_65)
.L_65:
        /*0024*/ 	.word	0x00000008
.L_66:


//--------------------- .nv.info._Z16YCbCrtoRGBKernelPKhPhii --------------------------
	.section	.nv.info._Z16YCbCrtoRGBKernelPKhPhii,"",@"SHT_CUDA_INFO"
	.sectionflags	@""
	.align	4


	//----- nvinfo : EIATTR_CUDA_API_VERSION
	.align		4
        /*0000*/ 	.byte	0x04, 0x37
        /*0002*/ 	.short	(.L_68 - .L_67)
.L_67:
        /*0004*/ 	.word	0x00000082


	//----- nvinfo : EIATTR_KPARAM_INFO
	.align		4
.L_68:
        /*0008*/ 	.byte	0x04, 0x17
        /*000a*/ 	.short	(.L_70 - .L_69)
.L_69:
        /*000c*/ 	.word	0x00000000
        /*0010*/ 	.short	0x0003
        /*0012*/ 	.short	0x0014
        /*0014*/ 	.byte	0x00, 0xf0, 0x11, 0x00


	//----- nvinfo : EIATTR_KPARAM_INFO
	.align		4
.L_70:
        /*0018*/ 	.byte	0x04, 0x17
        /*001a*/ 	.short	(.L_72 - .L_71)
.L_71:
        /*001c*/ 	.word	0x00000000
        /*0020*/ 	.short	0x0002
        /*0022*/ 	.short	0x0010
        /*0024*/ 	.byte	0x00, 0xf0, 0x11, 0x00


	//----- nvinfo : EIATTR_KPARAM_INFO
	.align		4
.L_72:
        /*0028*/ 	.byte	0x04, 0x17
        /*002a*/ 	.short	(.L_74 - .L_73)
.L_73:
        /*002c*/ 	.word	0x00000000
        /*0030*/ 	.short	0x0001
        /*0032*/ 	.short	0x0008
        /*0034*/ 	.byte	0x00, 0xf5, 0x21, 0x00


	//----- nvinfo : EIATTR_KPARAM_INFO
	.align		4
.L_74:
        /*0038*/ 	.byte	0x04, 0x17
        /*003a*/ 	.short	(.L_76 - .L_75)
.L_75:
        /*003c*/ 	.word	0x00000000
        /*0040*/ 	.short	0x0000
        /*0042*/ 	.short	0x0000
        /*0044*/ 	.byte	0x00, 0xf5, 0x21, 0x00


	//----- nvinfo : EIATTR_SPARSE_MMA_MASK
	.align		4
.L_76:
        /*0048*/ 	.byte	0x03, 0x50
        /*004a*/ 	.short	0x0000


	//----- nvinfo : EIATTR_MAXREG_COUNT
	.align		4
        /*004c*/ 	.byte	0x03, 0x1b
        /*004e*/ 	.short	0x00ff


	//----- nvinfo : EIATTR_MERCURY_ISA_VERSION
	.align		4
        /*0050*/ 	.byte	0x03, 0x5f
        /*0052*/ 	.short	0x0101


	//----- nvinfo : EIATTR_VRC_CTA_INIT_COUNT
	.align		4
        /*0054*/ 	.byte	0x02, 0x4a
	.zero		1
	.zero		1


	//----- nvinfo : EIATTR_EXIT_INSTR_OFFSETS
	.align		4
        /*0058*/ 	.byte	0x04, 0x1c
        /*005a*/ 	.short	(.L_78 - .L_77)


	//   ....[0]....
.L_77:
        /*005c*/ 	.word	0x000000c0


	//   ....[1]....
        /*0060*/ 	.word	0x000003d0


	//----- nvinfo : EIATTR_CBANK_PARAM_SIZE
	.align		4
.L_78:
        /*0064*/ 	.byte	0x03, 0x19
        /*0066*/ 	.short	0x0018


	//----- nvinfo : EIATTR_PARAM_CBANK
	.align		4
        /*0068*/ 	.byte	0x04, 0x0a
        /*006a*/ 	.short	(.L_80 - .L_79)
	.align		4
.L_79:
        /*006c*/ 	.word	index@(.nv.constant0._Z16YCbCrtoRGBKernelPKhPhii)
        /*0070*/ 	.short	0x0380
        /*0072*/ 	.short	0x0018


	//----- nvinfo : EIATTR_SW_WAR
	.align		4
.L_80:
        /*0074*/ 	.byte	0x04, 0x36
        /*0076*/ 	.short	(.L_82 - .L_81)
.L_81:
        /*0078*/ 	.word	0x00000008
.L_82:


//--------------------- .nv.info._Z16RGBtoYCbCrKernelPKhPhii --------------------------
	.section	.nv.info._Z16RGBtoYCbCrKernelPKhPhii,"",@"SHT_CUDA_INFO"
	.sectionflags	@""
	.align	4


	//----- nvinfo : EIATTR_CUDA_API_VERSION
	.align		4
        /*0000*/ 	.byte	0x04, 0x37
        /*0002*/ 	.short	(.L_84 - .L_83)
.L_83:
        /*0004*/ 	.word	0x00000082


	//----- nvinfo : EIATTR_KPARAM_INFO
	.align		4
.L_84:
        /*0008*/ 	.byte	0x04, 0x17
        /*000a*/ 	.short	(.L_86 - .L_85)
.L_85:
        /*000c*/ 	.word	0x00000000
        /*0010*/ 	.short	0x0003
        /*0012*/ 	.short	0x0014
        /*0014*/ 	.byte	0x00, 0xf0, 0x11, 0x00


	//----- nvinfo : EIATTR_KPARAM_INFO
	.align		4
.L_86:
        /*0018*/ 	.byte	0x04, 0x17
        /*001a*/ 	.short	(.L_88 - .L_87)
.L_87:
        /*001c*/ 	.word	0x00000000
        /*0020*/ 	.short	0x0002
        /*0022*/ 	.short	0x0010
        /*0024*/ 	.byte	0x00, 0xf0, 0x11, 0x00


	//----- nvinfo : EIATTR_KPARAM_INFO
	.align		4
.L_88:
        /*0028*/ 	.byte	0x04, 0x17
        /*002a*/ 	.short	(.L_90 - .L_89)
.L_89:
        /*002c*/ 	.word	0x00000000
        /*0030*/ 	.short	0x0001
        /*0032*/ 	.short	0x0008
        /*0034*/ 	.byte	0x00, 0xf5, 0x21, 0x00


	//----- nvinfo : EIATTR_KPARAM_INFO
	.align		4
.L_90:
        /*0038*/ 	.byte	0x04, 0x17
        /*003a*/ 	.short	(.L_92 - .L_91)
.L_91:
        /*003c*/ 	.word	0x00000000
        /*0040*/ 	.short	0x0000
        /*0042*/ 	.short	0x0000
        /*0044*/ 	.byte	0x00, 0xf5, 0x21, 0x00


	//----- nvinfo : EIATTR_SPARSE_MMA_MASK
	.align		4
.L_92:
        /*0048*/ 	.byte	0x03, 0x50
        /*004a*/ 	.short	0x0000


	//----- nvinfo : EIATTR_MAXREG_COUNT
	.align		4
        /*004c*/ 	.byte	0x03, 0x1b
        /*004e*/ 	.short	0x00ff


	//----- nvinfo : EIATTR_MERCURY_ISA_VERSION
	.align		4
        /*0050*/ 	.byte	0x03, 0x5f
        /*0052*/ 	.short	0x0101


	//----- nvinfo : EIATTR_VRC_CTA_INIT_COUNT
	.align		4
        /*0054*/ 	.byte	0x02, 0x4a
	.zero		1
	.zero		1


	//----- nvinfo : EIATTR_EXIT_INSTR_OFFSETS
	.align		4
        /*0058*/ 	.byte	0x04, 0x1c
        /*005a*/ 	.short	(.L_94 - .L_93)


	//   ....[0]....
.L_93:
        /*005c*/ 	.word	0x000000c0


	//   ....[1]....
        /*0060*/ 	.word	0x00000480


	//----- nvinfo : EIATTR_CBANK_PARAM_SIZE
	.align		4
.L_94:
        /*0064*/ 	.byte	0x03, 0x19
        /*0066*/ 	.short	0x0018


	//----- nvinfo : EIATTR_PARAM_CBANK
	.align		4
        /*0068*/ 	.byte	0x04, 0x0a
        /*006a*/ 	.short	(.L_96 - .L_95)
	.align		4
.L_95:
        /*006c*/ 	.word	index@(.nv.constant0._Z16RGBtoYCbCrKernelPKhPhii)
        /*0070*/ 	.short	0x0380
        /*0072*/ 	.short	0x0018


	//----- nvinfo : EIATTR_SW_WAR
	.align		4
.L_96:
        /*0074*/ 	.byte	0x04, 0x36
        /*0076*/ 	.short	(.L_98 - .L_97)
.L_97:
        /*0078*/ 	.word	0x00000008
.L_98:


//--------------------- .nv.callgraph             --------------------------
	.section	.nv.callgraph,"",@"SHT_CUDA_CALLGRAPH"
	.align	4
	.sectionentsize	8
	.align		4
        /*0000*/ 	.word	0x00000000
	.align		4
        /*0004*/ 	.word	0xffffffff
	.align		4
        /*0008*/ 	.word	0x00000000
	.align		4
        /*000c*/ 	.word	0xfffffffe
	.align		4
        /*0010*/ 	.word	0x00000000
	.align		4
        /*0014*/ 	.word	0xfffffffd
	.align		4
        /*0018*/ 	.word	0x00000000
	.align		4
        /*001c*/ 	.word	0xfffffffc


//--------------------- .nv.constant4             --------------------------
	.section	.nv.constant4,"a",@progbits
	.align	8
	.align		8
.nv.constant4:
        /*0000*/ 	.dword	_ZN34_INTERNAL_0848fe1e_4_k_cu_a7e1ff7e4cuda3std3__45__cpo5beginE
	.align		8
        /*0008*/ 	.dword	_ZN34_INTERNAL_0848fe1e_4_k_cu_a7e1ff7e4cuda3std3__45__cpo3endE
	.align		8
        /*0010*/ 	.dword	_ZN34_INTERNAL_0848fe1e_4_k_cu_a7e1ff7e4cuda3std3__45__cpo6cbeginE
	.align		8
        /*0018*/ 	.dword	_ZN34_INTERNAL_0848fe1e_4_k_cu_a7e1ff7e4cuda3std3__45__cpo4cendE
	.align		8
        /*0020*/ 	.dword	_ZN34_INTERNAL_0848fe1e_4_k_cu_a7e1ff7e4cuda3std3__45__cpo6rbeginE
	.align		8
        /*0028*/ 	.dword	_ZN34_INTERNAL_0848fe1e_4_k_cu_a7e1ff7e4cuda3std3__45__cpo4rendE
	.align		8
        /*0030*/ 	.dword	_ZN34_INTERNAL_0848fe1e_4_k_cu_a7e1ff7e4cuda3std3__45__cpo7crbeginE
	.align		8
        /*0038*/ 	.dword	_ZN34_INTERNAL_0848fe1e_4_k_cu_a7e1ff7e4cuda3std3__45__cpo5crendE
	.align		8
        /*0040*/ 	.dword	_ZN34_INTERNAL_0848fe1e_4_k_cu_a7e1ff7e4cuda3std3__436_GLOBAL__N__0848fe1e_4_k_cu_a7e1ff7e6ignoreE
	.align		8
        /*0048*/ 	.dword	_ZN34_INTERNAL_0848fe1e_4_k_cu_a7e1ff7e4cuda3std3__419piecewise_constructE
	.align		8
        /*0050*/ 	.dword	_ZN34_INTERNAL_0848fe1e_4_k_cu_a7e1ff7e4cuda3std3__48in_placeE
	.align		8
        /*0058*/ 	.dword	_ZN34_INTERNAL_0848fe1e_4_k_cu_a7e1ff7e4cuda3std3__420unreachable_sentinelE
	.align		8
        /*0060*/ 	.dword	_ZN34_INTERNAL_0848fe1e_4_k_cu_a7e1ff7e4cuda3std3__47nulloptE
	.align		8
        /*0068*/ 	.dword	_ZN34_INTERNAL_0848fe1e_4_k_cu_a7e1ff7e4cuda3std3__48unexpectE
	.align		8
        /*0070*/ 	.dword	_ZN34_INTERNAL_0848fe1e_4_k_cu_a7e1ff7e4cuda3std6ranges3__45__cpo4swapE
	.align		8
        /*0078*/ 	.dword	_ZN34_INTERNAL_0848fe1e_4_k_cu_a7e1ff7e4cuda3std6ranges3__45__cpo9iter_moveE
	.align		8
        /*0080*/ 	.dword	_ZN34_INTERNAL_0848fe1e_4_k_cu_a7e1ff7e4cuda3std6ranges3__45__cpo5beginE
	.align		8
        /*0088*/ 	.dword	_ZN34_INTERNAL_0848fe1e_4_k_cu_a7e1ff7e4cuda3std6ranges3__45__cpo3endE
	.align		8
        /*0090*/ 	.dword	_ZN34_INTERNAL_0848fe1e_4_k_cu_a7e1ff7e4cuda3std6ranges3__45__cpo6cbeginE
	.align		8
        /*0098*/ 	.dword	_ZN34_INTERNAL_0848fe1e_4_k_cu_a7e1ff7e4cuda3std6ranges3__45__cpo4cendE
	.align		8
        /*00a0*/ 	.dword	_ZN34_INTERNAL_0848fe1e_4_k_cu_a7e1ff7e4cuda3std6ranges3__45__cpo7advanceE
	.align		8
        /*00a8*/ 	.dword	_ZN34_INTERNAL_0848fe1e_4_k_cu_a7e1ff7e4cuda3std6ranges3__45__cpo9iter_swapE
	.align		8
        /*00b0*/ 	.dword	_ZN34_INTERNAL_0848fe1e_4_k_cu_a7e1ff7e4cuda3std6ranges3__45__cpo4nextE
	.align		8
        /*00b8*/ 	.dword	_ZN34_INTERNAL_0848fe1e_4_k_cu_a7e1ff7e4cuda3std6ranges3__45__cpo4prevE
	.align		8
        /*00c0*/ 	.dword	_ZN34_INTERNAL_0848fe1e_4_k_cu_a7e1ff7e4cuda3std6ranges3__45__cpo4dataE
	.align		8
        /*00c8*/ 	.dword	_ZN34_INTERNAL_0848fe1e_4_k_cu_a7e1ff7e4cuda3std6ranges3__45__cpo5cdataE
	.align		8
        /*00d0*/ 	.dword	_ZN34_INTERNAL_0848fe1e_4_k_cu_a7e1ff7e4cuda3std6ranges3__45__cpo4sizeE
	.align		8
        /*00d8*/ 	.dword	_ZN34_INTERNAL_0848fe1e_4_k_cu_a7e1ff7e4cuda3std6ranges3__45__cpo5ssizeE
	.align		8
        /*00e0*/ 	.dword	_ZN34_INTERNAL_0848fe1e_4_k_cu_a7e1ff7e4cuda3std6ranges3__45__cpo8distanceE
	.align		8
        /*00e8*/ 	.dword	_ZN34_INTERNAL_0848fe1e_4_k_cu_a7e1ff7e6thrust24THRUST_300001_SM_1000_NS8cuda_cub3parE
	.align		8
        /*00f0*/ 	.dword	_ZN34_INTERNAL_0848fe1e_4_k_cu_a7e1ff7e6thrust24THRUST_300001_SM_1000_NS8cuda_cub10par_nosyncE
	.align		8
        /*00f8*/ 	.dword	_ZN34_INTERNAL_0848fe1e_4_k_cu_a7e1ff7e6thrust24THRUST_300001_SM_1000_NS6system6detail10sequential3seqE
	.align		8
        /*0100*/ 	.dword	_ZN34_INTERNAL_0848fe1e_4_k_cu_a7e1ff7e6thrust24THRUST_300001_SM_1000_NS12placeholders2_1E
	.align		8
        /*0108*/ 	.dword	_ZN34_INTERNAL_0848fe1e_4_k_cu_a7e1ff7e6thrust24THRUST_300001_SM_1000_NS12placeholders2_2E
	.align		8
        /*0110*/ 	.dword	_ZN34_INTERNAL_0848fe1e_4_k_cu_a7e1ff7e6thrust24THRUST_300001_SM_1000_NS12placeholders2_3E
	.align		8
        /*0118*/ 	.dword	_ZN34_INTERNAL_0848fe1e_4_k_cu_a7e1ff7e6thrust24THRUST_300001_SM_1000_NS12placeholders2_4E
	.align		8
        /*0120*/ 	.dword	_ZN34_INTERNAL_0848fe1e_4_k_cu_a7e1ff7e6thrust24THRUST_300001_SM_1000_NS12placeholders2_5E
	.align		8
        /*0128*/ 	.dword	_ZN34_INTERNAL_0848fe1e_4_k_cu_a7e1ff7e6thrust24THRUST_300001_SM_1000_NS12placeholders2_6E
	.align		8
        /*0130*/ 	.dword	_ZN34_INTERNAL_0848fe1e_4_k_cu_a7e1ff7e6thrust24THRUST_300001_SM_1000_NS12placeholders2_7E
	.align		8
        /*0138*/ 	.dword	_ZN34_INTERNAL_0848fe1e_4_k_cu_a7e1ff7e6thrust24THRUST_300001_SM_1000_NS12placeholders2_8E
	.align		8
        /*0140*/ 	.dword	_ZN34_INTERNAL_0848fe1e_4_k_cu_a7e1ff7e6thrust24THRUST_300001_SM_1000_NS12placeholders2_9E
	.align		8
        /*0148*/ 	.dword	_ZN34_INTERNAL_0848fe1e_4_k_cu_a7e1ff7e6thrust24THRUST_300001_SM_1000_NS12placeholders3_10E
	.align		8
        /*0150*/ 	.dword	_ZN34_INTERNAL_0848fe1e_4_k_cu_a7e1ff7e6thrust24THRUST_300001_SM_1000_NS3seqE


//--------------------- .text._ZN3cub18CUB_300001_SM_10006detail11EmptyKernelIvEEvv --------------------------
	.section	.text._ZN3cub18CUB_300001_SM_10006detail11EmptyKernelIvEEvv,"ax",@progbits
	.align	128
        .global         _ZN3cub18CUB_300001_SM_10006detail11EmptyKernelIvEEvv
        .type           _ZN3cub18CUB_300001_SM_10006detail11EmptyKernelIvEEvv,@function
        .size           _ZN3cub18CUB_300001_SM_10006detail11EmptyKernelIvEEvv,(.L_x_3 - _ZN3cub18CUB_300001_SM_10006detail11EmptyKernelIvEEvv)
        .other          _ZN3cub18CUB_300001_SM_10006detail11EmptyKernelIvEEvv,@"STO_CUDA_ENTRY STV_DEFAULT"
_ZN3cub18CUB_300001_SM_10006detail11EmptyKernelIvEEvv:
.text._ZN3cub18CUB_300001_SM_10006detail11EmptyKernelIvEEvv:
[----:B------:R-:W-:Y:S01]  /*0000*/  LDC R1, c[0x0][0x37c] ;  /* 0x0000df00ff017b82 */ /* 0x000fe20000000800 */
[----:B------:R-:W-:Y:S05]  /*0010*/  EXIT ;  /* 0x000000000000794d */ /* 0x000fea0003800000 */
.L_x_0:
[----:B------:R-:W-:-:S00]  /*0020*/  BRA `(.L_x_0) ;  /* 0xfffffffc00fc7947 */ /* 0x000fc0000383ffff */
[----:B------:R-:W-:-:S00]  /*0030*/  NOP ;  /* 0x0000000000007918 */ /* 0x000fc00000000000 */
        /* <DEDUP_REMOVED lines=12> */
.L_x_3:


//--------------------- .text._Z16YCbCrtoRGBKernelPKhPhii --------------------------
	.section	.text._Z16YCbCrtoRGBKernelPKhPhii,"ax",@progbits
	.align	128
        .global         _Z16YCbCrtoRGBKernelPKhPhii
        .type           _Z16YCbCrtoRGBKernelPKhPhii,@function
        .size           _Z16YCbCrtoRGBKernelPKhPhii,(.L_x_4 - _Z16YCbCrtoRGBKernelPKhPhii)
        .other          _Z16YCbCrtoRGBKernelPKhPhii,@"STO_CUDA_ENTRY STV_DEFAULT"
_Z16YCbCrtoRGBKernelPKhPhii:
.text._Z16YCbCrtoRGBKernelPKhPhii:
[----:B------:R-:W-:Y:S01]  /*0000*/  LDC R1, c[0x0][0x37c] ;  /* 0x0000df00ff017b82 */ /* 0x000fe20000000800 */
[----:B------:R-:W0:Y:S07]  /*0010*/  S2R R2, SR_TID.Y ;  /* 0x0000000000027919 */ /* 0x000e2e0000002200 */
[----:B------:R-:W1:Y:S01]  /*0020*/  LDC R0, c[0x0][0x360] ;  /* 0x0000d800ff007b82 */ /* 0x000e620000000800 */
[----:B------:R-:W2:Y:S01]  /*0030*/  LDCU.64 UR6, c[0x0][0x390] ;  /* 0x00007200ff0677ac */ /* 0x000ea20008000a00 */
[----:B------:R-:W1:Y:S06]  /*0040*/  S2R R5, SR_TID.X ;  /* 0x0000000000057919 */ /* 0x000e6c0000002100 */
[----:B------:R-:W0:Y:S08]  /*0050*/  S2UR UR5, SR_CTAID.Y ;  /* 0x00000000000579c3 */ /* 0x000e300000002600 */
[----:B------:R-:W0:Y:S08]  /*0060*/  LDC R3, c[0x0][0x364] ;  /* 0x0000d900ff037b82 */ /* 0x000e300000000800 */
[----:B------:R-:W1:Y:S01]  /*0070*/  S2UR UR4, SR_CTAID.X ;  /* 0x00000000000479c3 */ /* 0x000e620000002500 */
[----:B0-----:R-:W-:-:S05]  /*0080*/  IMAD R3, R3, UR5, R2 ;  /* 0x0000000503037c24 */ /* 0x001fca000f8e0202 */
[----:B--2---:R-:W-:Y:S01]  /*0090*/  ISETP.GE.AND P0, PT, R3, UR7, PT ;  /* 0x0000000703007c0c */ /* 0x004fe2000bf06270 */
[----:B-1----:R-:W-:-:S05]  /*00a0*/  IMAD R0, R0, UR4, R5 ;  /* 0x0000000400007c24 */ /* 0x002fca000f8e0205 */
[----:B------:R-:W-:-:S13]  /*00b0*/  ISETP.GE.OR P0, PT, R0, UR6, P0 ;  /* 0x0000000600007c0c */ /* 0x000fda0008706670 */
[----:B------:R-:W-:Y:S05]  /*00c0*/  @P0 EXIT ;  /* 0x000000000000094d */ /* 0x000fea0003800000 */
[----:B------:R-:W0:Y:S01]  /*00d0*/  LDCU.128 UR8, c[0x0][0x380] ;  /* 0x00007000ff0877ac */ /* 0x000e220008000c00 */
[C---:B------:R-:W-:Y:S02]  /*00e0*/  VIADD R5, R3.reuse, UR7 ;  /* 0x0000000703057c36 */ /* 0x040fe40008000000 */
[--C-:B------:R-:W-:Y:S01]  /*00f0*/  IMAD R3, R3, UR6, R0.reuse ;  /* 0x0000000603037c24 */ /* 0x100fe2000f8e0200 */
[----:B------:R-:W1:Y:S01]  /*0100*/  LDCU.64 UR4, c[0x0][0x358] ;  /* 0x00006b00ff0477ac */ /* 0x000e620008000a00 */
[C---:B------:R-:W-:Y:S02]  /*0110*/  IMAD R2, R5.reuse, UR6, R0 ;  /* 0x0000000605027c24 */ /* 0x040fe4000f8e0200 */
[----:B------:R-:W-:Y:S01]  /*0120*/  VIADD R7, R5, UR7 ;  /* 0x0000000705077c36 */ /* 0x000fe20008000000 */
[----:B------:R-:W-:Y:S02]  /*0130*/  SHF.R.S32.HI R19, RZ, 0x1f, R3 ;  /* 0x0000001fff137819 */ /* 0x000fe40000011403 */
[----:B------:R-:W-:Y:S01]  /*0140*/  SHF.R.S32.HI R20, RZ, 0x1f, R2 ;  /* 0x0000001fff147819 */ /* 0x000fe20000011402 */
[----:B------:R-:W-:-:S05]  /*0150*/  IMAD R0, R7, UR6, R0 ;  /* 0x0000000607007c24 */ /* 0x000fca000f8e0200 */
[----:B------:R-:W-:Y:S02]  /*0160*/  SHF.R.S32.HI R18, RZ, 0x1f, R0 ;  /* 0x0000001fff127819 */ /* 0x000fe40000011400 */
[----:B0-----:R-:W-:Y:S02]  /*0170*/  IADD3 R10, P0, PT, R3, UR8, RZ ;  /* 0x00000008030a7c10 */ /* 0x001fe4000ff1e0ff */
[----:B------:R-:W-:Y:S02]  /*0180*/  IADD3 R14, P1, PT, R2, UR8, RZ ;  /* 0x00000008020e7c10 */ /* 0x000fe4000ff3e0ff */
[----:B------:R-:W-:Y:S02]  /*0190*/  IADD3.X R11, PT, PT, R19, UR9, RZ, P0, !PT ;  /* 0x00000009130b7c10 */ /* 0x000fe400087fe4ff */
[----:B------:R-:W-:Y:S02]  /*01a0*/  IADD3.X R15, PT, PT, R20, UR9, RZ, P1, !PT ;  /* 0x00000009140f7c10 */ /* 0x000fe40008ffe4ff */
[----:B------:R-:W-:Y:S01]  /*01b0*/  IADD3 R16, P0, PT, R0, UR8, RZ ;  /* 0x0000000800107c10 */ /* 0x000fe2000ff1e0ff */
[----:B-1----:R-:W2:Y:S03]  /*01c0*/  LDG.E.U8 R4, desc[UR4][R10.64] ;  /* 0x000000040a047981 */ /* 0x002ea6000c1e1100 */
[----:B------:R-:W-:Y:S01]  /*01d0*/  IADD3.X R17, PT, PT, R18, UR9, RZ, P0, !PT ;  /* 0x0000000912117c10 */ /* 0x000fe200087fe4ff */
[----:B------:R-:W3:Y:S04]  /*01e0*/  LDG.E.U8 R14, desc[UR4][R14.64] ;  /* 0x000000040e0e7981 */ /* 0x000ee8000c1e1100 */
[----:B------:R-:W4:Y:S01]  /*01f0*/  LDG.E.U8 R16, desc[UR4][R16.64] ;  /* 0x0000000410107981 */ /* 0x000f22000c1e1100 */
[----:B------:R-:W-:Y:S01]  /*0200*/  UMOV UR12, 0x581494 ;  /* 0x00581494000c7882 */ /* 0x000fe20000000000 */
[----:B------:R-:W-:Y:S01]  /*0210*/  UMOV UR13, 0x3fd60653 ;  /* 0x3fd60653000d7882 */ /* 0x000fe20000000000 */
[----:B------:R-:W-:Y:S01]  /*0220*/  UMOV UR8, 0x8d4fdf3b ;  /* 0x8d4fdf3b00087882 */ /* 0x000fe20000000000 */
[----:B------:R-:W-:Y:S01]  /*0230*/  UMOV UR9, 0x3ff66e97 ;  /* 0x3ff66e9700097882 */ /* 0x000fe20000000000 */
[----:B------:R-:W-:Y:S01]  /*0240*/  IADD3 R2, P1, PT, R2, UR10, RZ ;  /* 0x0000000a02027c10 */ /* 0x000fe2000ff3e0ff */
[----:B--2---:R-:W-:Y:S01]  /*0250*/  I2F.F64.U16 R4, R4 ;  /* 0x0000000400047312 */ /* 0x004fe20000101800 */
[----:B---3--:R-:W-:-:S02]  /*0260*/  VIADD R6, R14, 0xffffff80 ;  /* 0xffffff800e067836 */ /* 0x008fc40000000000 */
[----:B----4-:R-:W-:-:S05]  /*0270*/  VIADD R8, R16, 0xffffff80 ;  /* 0xffffff8010087836 */ /* 0x010fca0000000000 */
[----:B------:R-:W0:Y:S08]  /*0280*/  I2F.F64 R6, R6 ;  /* 0x0000000600067312 */ /* 0x000e300000201c00 */
[----:B------:R-:W1:Y:S01]  /*0290*/  I2F.F64 R8, R8 ;  /* 0x0000000800087312 */ /* 0x000e620000201c00 */
[--C-:B0-----:R-:W-:Y:S02]  /*02a0*/  DFMA R12, R6, -UR12, R4.reuse ;  /* 0x8000000c060c7c2b */ /* 0x101fe40008000004 */
[----:B-1----:R-:W-:Y:S01]  /*02b0*/  DFMA R10, R8, UR8, R4 ;  /* 0x00000008080a7c2b */ /* 0x002fe20008000004 */
[----:B------:R-:W-:Y:S01]  /*02c0*/  UMOV UR8, 0xbd9cae21 ;  /* 0xbd9cae2100087882 */ /* 0x000fe20000000000 */
[----:B------:R-:W-:-:S04]  /*02d0*/  UMOV UR9, 0x3fe6da33 ;  /* 0x3fe6da3300097882 */ /* 0x000fc80000000000 */
[----:B------:R-:W-:Y:S01]  /*02e0*/  DFMA R12, R8, -UR8, R12 ;  /* 0x80000008080c7c2b */ /* 0x000fe2000800000c */
[----:B------:R-:W-:Y:S01]  /*02f0*/  UMOV UR8, 0xac083127 ;  /* 0xac08312700087882 */ /* 0x000fe20000000000 */
[----:B------:R-:W-:Y:S01]  /*0300*/  UMOV UR9, 0x3ffc5a1c ;  /* 0x3ffc5a1c00097882 */ /* 0x000fe20000000000 */
[----:B------:R-:W-:Y:S01]  /*0310*/  IADD3 R8, P2, PT, R0, UR10, RZ ;  /* 0x0000000a00087c10 */ /* 0x000fe2000ff5e0ff */
[----:B------:R-:W-:Y:S01]  /*0320*/  DFMA R4, R6, UR8, R4 ;  /* 0x0000000806047c2b */ /* 0x000fe20008000004 */
[----:B------:R-:W0:Y:S01]  /*0330*/  F2I.U32.F64.TRUNC R11, R10 ;  /* 0x0000000a000b7311 */ /* 0x000e22000030d000 */
[----:B------:R-:W-:Y:S02]  /*0340*/  IADD3 R6, P0, PT, R3, UR10, RZ ;  /* 0x0000000a03067c10 */ /* 0x000fe4000ff1e0ff */
[----:B------:R-:W-:Y:S02]  /*0350*/  IADD3.X R3, PT, PT, R20, UR11, RZ, P1, !PT ;  /* 0x0000000b14037c10 */ /* 0x000fe40008ffe4ff */
[----:B------:R-:W-:-:S02]  /*0360*/  IADD3.X R7, PT, PT, R19, UR11, RZ, P0, !PT ;  /* 0x0000000b13077c10 */ /* 0x000fc400087fe4ff */
[----:B------:R-:W-:Y:S01]  /*0370*/  IADD3.X R9, PT, PT, R18, UR11, RZ, P2, !PT ;  /* 0x0000000b12097c10 */ /* 0x000fe200097fe4ff */
[----:B------:R-:W1:Y:S02]  /*0380*/  F2I.U32.F64.TRUNC R13, R12 ;  /* 0x0000000c000d7311 */ /* 0x000e64000030d000 */
[----:B0-----:R-:W-:Y:S06]  /*0390*/  STG.E.U8 desc[UR4][R6.64], R11 ;  /* 0x0000000b06007986 */ /* 0x001fec000c101104 */
[----:B------:R-:W0:Y:S01]  /*03a0*/  F2I.U32.F64.TRUNC R5, R4 ;  /* 0x0000000400057311 */ /* 0x000e22000030d000 */
[----:B-1----:R-:W-:Y:S04]  /*03b0*/  STG.E.U8 desc[UR4][R2.64], R13 ;  /* 0x0000000d02007986 */ /* 0x002fe8000c101104 */
[----:B0-----:R-:W-:Y:S01]  /*03c0*/  STG.E.U8 desc[UR4][R8.64], R5 ;  /* 0x0000000508007986 */ /* 0x001fe2000c101104 */
[----:B------:R-:W-:Y:S05]  /*03d0*/  EXIT ;  /* 0x000000000000794d */ /* 0x000fea0003800000 */
.L_x_1:
        /* <DEDUP_REMOVED lines=10> */
.L_x_4:


//--------------------- .text._Z16RGBtoYCbCrKernelPKhPhii --------------------------
	.section	.text._Z16RGBtoYCbCrKernelPKhPhii,"ax",@progbits
	.align	128
        .global         _Z16RGBtoYCbCrKernelPKhPhii
        .type           _Z16RGBtoYCbCrKernelPKhPhii,@function
        .size           _Z16RGBtoYCbCrKernelPKhPhii,(.L_x_5 - _Z16RGBtoYCbCrKernelPKhPhii)
        .other          _Z16RGBtoYCbCrKernelPKhPhii,@"STO_CUDA_ENTRY STV_DEFAULT"
_Z16RGBtoYCbCrKernelPKhPhii:
.text._Z16RGBtoYCbCrKernelPKhPhii:
        /* <DEDUP_REMOVED lines=20> */
[----:B------:R-:W-:-:S02]  /*0140*/  SHF.R.S32.HI R16, RZ, 0x1f, R5 ;  /* 0x0000001fff107819 */ /* 0x000fc40000011405 */
[----:B0-----:R-:W-:-:S04]  /*0150*/  IADD3 R2, P0, PT, R5, UR8, RZ ;  /* 0x0000000805027c10 */ /* 0x001fc8000ff1e0ff */
[----:B------:R-:W-:Y:S02]  /*0160*/  IADD3.X R3, PT, PT, R16, UR9, RZ, P0, !PT ;  /* 0x0000000910037c10 */ /* 0x000fe400087fe4ff */
[----:B------:R-:W-:Y:S01]  /*0170*/  IADD3 R18, P0, PT, R0, UR8, RZ ;  /* 0x0000000800127c10 */ /* 0x000fe2000ff1e0ff */
[----:B------:R-:W-:Y:S02]  /*0180*/  IMAD R4, R9, UR6, R4 ;  /* 0x0000000609047c24 */ /* 0x000fe4000f8e0204 */
[----:B-1----:R-:W2:Y:S01]  /*0190*/  LDG.E.U8 R17, desc[UR4][R2.64] ;  /* 0x0000000402117981 */ /* 0x002ea2000c1e1100 */
[----:B------:R-:W-:Y:S02]  /*01a0*/  IADD3.X R19, PT, PT, R7, UR9, RZ, P0, !PT ;  /* 0x0000000907137c10 */ /* 0x000fe400087fe4ff */
[----:B------:R-:W-:Y:S02]  /*01b0*/  IADD3 R20, P0, PT, R4, UR8, RZ ;  /* 0x0000000804147c10 */ /* 0x000fe4000ff1e0ff */
[----:B------:R-:W-:Y:S01]  /*01c0*/  SHF.R.S32.HI R6, RZ, 0x1f, R4 ;  /* 0x0000001fff067819 */ /* 0x000fe20000011404 */
[----:B------:R-:W3:Y:S03]  /*01d0*/  LDG.E.U8 R8, desc[UR4][R18.64] ;  /* 0x0000000412087981 */ /* 0x000ee6000c1e1100 */
[----:B------:R-:W-:-:S05]  /*01e0*/  IADD3.X R21, PT, PT, R6, UR9, RZ, P0, !PT ;  /* 0x0000000906157c10 */ /* 0x000fca00087fe4ff */
[----:B------:R-:W4:Y:S01]  /*01f0*/  LDG.E.U8 R20, desc[UR4][R20.64] ;  /* 0x0000000414147981 */ /* 0x000f22000c1e1100 */
[----:B------:R-:W-:Y:S01]  /*0200*/  UMOV UR8, 0x39581062 ;  /* 0x3958106200087882 */ /* 0x000fe20000000000 */
[----:B------:R-:W-:Y:S01]  /*0210*/  UMOV UR9, 0x3fe2c8b4 ;  /* 0x3fe2c8b400097882 */ /* 0x000fe20000000000 */
[----:B------:R-:W-:Y:S01]  /*0220*/  UMOV UR12, 0xeb95e5b0 ;  /* 0xeb95e5b0000c7882 */ /* 0x000fe20000000000 */
[----:B------:R-:W-:Y:S01]  /*0230*/  UMOV UR13, 0x3fd5336d ;  /* 0x3fd5336d000d7882 */ /* 0x000fe20000000000 */
[----:B------:R-:W-:Y:S01]  /*0240*/  IADD3 R4, P2, PT, R4, UR10, RZ ;  /* 0x0000000a04047c10 */ /* 0x000fe2000ff5e0ff */
[----:B--2---:R-:W0:Y:S08]  /*0250*/  I2F.F64.U16 R10, R17 ;  /* 0x00000011000a7312 */ /* 0x004e300000101800 */
[----:B---3--:R-:W1:Y:S01]  /*0260*/  I2F.F64.U16 R8, R8 ;  /* 0x0000000800087312 */ /* 0x008e620000101800 */
[----:B0-----:R-:W-:-:S07]  /*0270*/  DMUL R12, R10, UR8 ;  /* 0x000000080a0c7c28 */ /* 0x001fce0008000000 */
[----:B----4-:R-:W0:Y:S01]  /*0280*/  I2F.F64.U16 R2, R20 ;  /* 0x0000001400027312 */ /* 0x010e220000101800 */
[----:B------:R-:W-:Y:S01]  /*0290*/  UMOV UR8, 0xc0ce91c9 ;  /* 0xc0ce91c900087882 */ /* 0x000fe20000000000 */
[----:B------:R-:W-:Y:S01]  /*02a0*/  UMOV UR9, 0x3fdacbc8 ;  /* 0x3fdacbc800097882 */ /* 0x000fe20000000000 */
[C---:B------:R-:W-:Y:S01]  /*02b0*/  DMUL R14, R10.reuse, -UR12 ;  /* 0x8000000c0a0e7c28 */ /* 0x040fe20008000000 */
[----:B------:R-:W-:Y:S01]  /*02c0*/  UMOV UR12, 0x28d434a0 ;  /* 0x28d434a0000c7882 */ /* 0x000fe20000000000 */
[----:B------:R-:W-:Y:S01]  /*02d0*/  DMUL R10, R10, -UR8 ;  /* 0x800000080a0a7c28 */ /* 0x000fe20008000000 */
[----:B------:R-:W-:Y:S01]  /*02e0*/  UMOV UR8, 0xe5604189 ;  /* 0xe560418900087882 */ /* 0x000fe20000000000 */
[----:B------:R-:W-:Y:S01]  /*02f0*/  UMOV UR9, 0x3fd322d0 ;  /* 0x3fd322d000097882 */ /* 0x000fe20000000000 */
[----:B------:R-:W-:Y:S01]  /*0300*/  UMOV UR13, 0x3fc59924 ;  /* 0x3fc59924000d7882 */ /* 0x000fe20000000000 */
[C---:B-1----:R-:W-:Y:S01]  /*0310*/  DFMA R12, R8.reuse, UR8, R12 ;  /* 0x00000008080c7c2b */ /* 0x042fe2000800000c */
[----:B------:R-:W-:Y:S01]  /*0320*/  UMOV UR8, 0x9fbe76c9 ;  /* 0x9fbe76c900087882 */ /* 0x000fe20000000000 */
[C---:B------:R-:W-:Y:S01]  /*0330*/  DFMA R14, R8.reuse, -UR12, R14 ;  /* 0x8000000c080e7c2b */ /* 0x040fe2000800000e */
[----:B------:R-:W-:Y:S01]  /*0340*/  UMOV UR9, 0x3fbd2f1a ;  /* 0x3fbd2f1a00097882 */ /* 0x000fe20000000000 */
[----:B------:R-:W-:Y:S01]  /*0350*/  DFMA R10, R8, 0.5, R10 ;  /* 0x3fe00000080a782b */ /* 0x000fe2000000000a */
[----:B------:R-:W-:-:S03]  /*0360*/  IADD3 R8, P1, PT, R5, UR10, RZ ;  /* 0x0000000a05087c10 */ /* 0x000fc6000ff3e0ff */
[C---:B0-----:R-:W-:Y:S01]  /*0370*/  DFMA R12, R2.reuse, UR8, R12 ;  /* 0x00000008020c7c2b */ /* 0x041fe2000800000c */
[----:B------:R-:W-:Y:S01]  /*0380*/  UMOV UR8, 0xfcc5b8dc ;  /* 0xfcc5b8dc00087882 */ /* 0x000fe20000000000 */
[----:B------:R-:W-:Y:S01]  /*0390*/  UMOV UR9, 0x3fb4d0dc ;  /* 0x3fb4d0dc00097882 */ /* 0x000fe20000000000 */
[C---:B------:R-:W-:Y:S01]  /*03a0*/  DFMA R14, R2.reuse, 0.5, R14 ;  /* 0x3fe00000020e782b */ /* 0x040fe2000000000e */
[----:B------:R-:W-:Y:S01]  /*03b0*/  IADD3.X R9, PT, PT, R16, UR11, RZ, P1, !PT ;  /* 0x0000000b10097c10 */ /* 0x000fe20008ffe4ff */
[----:B------:R-:W-:Y:S01]  /*03c0*/  DFMA R10, R2, -UR8, R10 ;  /* 0x80000008020a7c2b */ /* 0x000fe2000800000a */
[----:B------:R-:W-:Y:S02]  /*03d0*/  IADD3.X R5, PT, PT, R6, UR11, RZ, P2, !PT ;  /* 0x0000000b06057c10 */ /* 0x000fe400097fe4ff */
[----:B------:R-:W-:Y:S02]  /*03e0*/  IADD3 R2, P0, PT, R0, UR10, RZ ;  /* 0x0000000a00027c10 */ /* 0x000fe4000ff1e0ff */
[----:B------:R-:W0:Y:S01]  /*03f0*/  F2I.U32.F64.TRUNC R13, R12 ;  /* 0x0000000c000d7311 */ /* 0x000e22000030d000 */
[----:B------:R-:W-:Y:S01]  /*0400*/  DADD R14, R14, 128 ;  /* 0x406000000e0e7429 */ /* 0x000fe20000000000 */
[----:B------:R-:W-:Y:S01]  /*0410*/  IADD3.X R3, PT, PT, R7, UR11, RZ, P0, !PT ;  /* 0x0000000b07037c10 */ /* 0x000fe200087fe4ff */
[----:B------:R-:W-:-:S08]  /*0420*/  DADD R10, R10, 128 ;  /* 0x406000000a0a7429 */ /* 0x000fd00000000000 */
[----:B------:R-:W1:Y:S01]  /*0430*/  F2I.U32.F64.TRUNC R15, R14 ;  /* 0x0000000e000f7311 */ /* 0x000e62000030d000 */
[----:B0-----:R-:W-:Y:S07]  /*0440*/  STG.E.U8 desc[UR4][R2.64], R13 ;  /* 0x0000000d02007986 */ /* 0x001fee000c101104 */
[----:B------:R-:W0:Y:S01]  /*0450*/  F2I.U32.F64.TRUNC R11, R10 ;  /* 0x0000000a000b7311 */ /* 0x000e22000030d000 */
[----:B-1----:R-:W-:Y:S04]  /*0460*/  STG.E.U8 desc[UR4][R8.64], R15 ;  /* 0x0000000f08007986 */ /* 0x002fe8000c101104 */
[----:B0-----:R-:W-:Y:S01]  /*0470*/  STG.E.U8 desc[UR4][R4.64], R11 ;  /* 0x0000000b04007986 */ /* 0x001fe2000c101104 */
[----:B------:R-:W-:Y:S05]  /*0480*/  EXIT ;  /* 0x000000000000794d */ /* 0x000fea0003800000 */
.L_x_2:
        /* <DEDUP_REMOVED lines=15> */
.L_x_5:


//--------------------- .nv.shared.reserved.0     --------------------------
	.section	.nv.shared.reserved.0,"aw",@nobits
	.weak		__nv_reservedSMEM_offset_0_alias
	.size		__nv_reservedSMEM_offset_0_alias, 0, 64
	.other		__nv_reservedSMEM_offset_0_alias,@"STO_CUDA_RESERVED_SHARED STV_DEFAULT"
__nv_reservedSMEM_offset_0_alias:
	.zero		0
	.zero		64


//--------------------- .nv.global                --------------------------
	.section	.nv.global,"aw",@nobits
.nv.global:
	.type		_ZN34_INTERNAL_0848fe1e_4_k_cu_a7e1ff7e6thrust24THRUST_300001_SM_1000_NS3seqE,@object
	.size		_ZN34_INTERNAL_0848fe1e_4_k_cu_a7e1ff7e6thrust24THRUST_300001_SM_1000_NS3seqE,(_ZN34_INTERNAL_0848fe1e_4_k_cu_a7e1ff7e4cuda3std3__48in_placeE - _ZN34_INTERNAL_0848fe1e_4_k_cu_a7e1ff7e6thrust24THRUST_300001_SM_1000_NS3seqE)
_ZN34_INTERNAL_0848fe1e_4_k_cu_a7e1ff7e6thrust24THRUST_300001_SM_1000_NS3seqE:
	.zero		1
	.type		_ZN34_INTERNAL_0848fe1e_4_k_cu_a7e1ff7e4cuda3std3__48in_placeE,@object
	.size		_ZN34_INTERNAL_0848fe1e_4_k_cu_a7e1ff7e4cuda3std3__48in_placeE,(_ZN34_INTERNAL_0848fe1e_4_k_cu_a7e1ff7e4cuda3std6ranges3__45__cpo4sizeE - _ZN34_INTERNAL_0848fe1e_4_k_cu_a7e1ff7e4cuda3std3__48in_placeE)
_ZN34_INTERNAL_0848fe1e_4_k_cu_a7e1ff7e4cuda3std3__48in_placeE:
	.zero		1
	.type		_ZN34_INTERNAL_0848fe1e_4_k_cu_a7e1ff7e4cuda3std6ranges3__45__cpo4sizeE,@object
	.size		_ZN34_INTERNAL_0848fe1e_4_k_cu_a7e1ff7e4cuda3std6ranges3__45__cpo4sizeE,(_ZN34_INTERNAL_0848fe1e_4_k_cu_a7e1ff7e6thrust24THRUST_300001_SM_1000_NS12placeholders2_3E - _ZN34_INTERNAL_0848fe1e_4_k_cu_a7e1ff7e4cuda3std6ranges3__45__cpo4sizeE)
_ZN34_INTERNAL_0848fe1e_4_k_cu_a7e1ff7e4cuda3std6ranges3__45__cpo4sizeE:
	.zero		1
	.type		_ZN34_INTERNAL_0848fe1e_4_k_cu_a7e1ff7e6thrust24THRUST_300001_SM_1000_NS12placeholders2_3E,@object
	.size		_ZN34_INTERNAL_0848fe1e_4_k_cu_a7e1ff7e6thrust24THRUST_300001_SM_1000_NS12placeholders2_3E,(_ZN34_INTERNAL_0848fe1e_4_k_cu_a7e1ff7e4cuda3std3__45__cpo6cbeginE - _ZN34_INTERNAL_0848fe1e_4_k_cu_a7e1ff7e6thrust24THRUST_300001_SM_1000_NS12placeholders2_3E)
_ZN34_INTERNAL_0848fe1e_4_k_cu_a7e1ff7e6thrust24THRUST_300001_SM_1000_NS12placeholders2_3E:
	.zero		1
	.type		_ZN34_INTERNAL_0848fe1e_4_k_cu_a7e1ff7e4cuda3std3__45__cpo6cbeginE,@object
	.size		_ZN34_INTERNAL_0848fe1e_4_k_cu_a7e1ff7e4cuda3std3__45__cpo6cbeginE,(_ZN34_INTERNAL_0848fe1e_4_k_cu_a7e1ff7e4cuda3std6ranges3__45__cpo6cbeginE - _ZN34_INTERNAL_0848fe1e_4_k_cu_a7e1ff7e4cuda3std3__45__cpo6cbeginE)
_ZN34_INTERNAL_0848fe1e_4_k_cu_a7e1ff7e4cuda3std3__45__cpo6cbeginE:
	.zero		1
	.type		_ZN34_INTERNAL_0848fe1e_4_k_cu_a7e1ff7e4cuda3std6ranges3__45__cpo6cbeginE,@object
	.size		_ZN34_INTERNAL_0848fe1e_4_k_cu_a7e1ff7e4cuda3std6ranges3__45__cpo6cbeginE,(_ZN34_INTERNAL_0848fe1e_4_k_cu_a7e1ff7e6thrust24THRUST_300001_SM_1000_NS12placeholders2_7E - _ZN34_INTERNAL_0848fe1e_4_k_cu_a7e1ff7e4cuda3std6ranges3__45__cpo6cbeginE)
_ZN34_INTERNAL_0848fe1e_4_k_cu_a7e1ff7e4cuda3std6ranges3__45__cpo6cbeginE:
	.zero		1
	.type		_ZN34_INTERNAL_0848fe1e_4_k_cu_a7e1ff7e6thrust24THRUST_300001_SM_1000_NS12placeholders2_7E,@object
	.size		_ZN34_INTERNAL_0848fe1e_4_k_cu_a7e1ff7e6thrust24THRUST_300001_SM_1000_NS12placeholders2_7E,(_ZN34_INTERNAL_0848fe1e_4_k_cu_a7e1ff7e4cuda3std3__45__cpo7crbeginE - _ZN34_INTERNAL_0848fe1e_4_k_cu_a7e1ff7e6thrust24THRUST_300001_SM_1000_NS12placeholders2_7E)
_ZN34_INTERNAL_0848fe1e_4_k_cu_a7e1ff7e6thrust24THRUST_300001_SM_1000_NS12placeholders2_7E:
	.zero		1
	.type		_ZN34_INTERNAL_0848fe1e_4_k_cu_a7e1ff7e4cuda3std3__45__cpo7crbeginE,@object
	.size		_ZN34_INTERNAL_0848fe1e_4_k_cu_a7e1ff7e4cuda3std3__45__cpo7crbeginE,(_ZN34_INTERNAL_0848fe1e_4_k_cu_a7e1ff7e4cuda3std6ranges3__45__cpo4nextE - _ZN34_INTERNAL_0848fe1e_4_k_cu_a7e1ff7e4cuda3std3__45__cpo7crbeginE)
_ZN34_INTERNAL_0848fe1e_4_k_cu_a7e1ff7e4cuda3std3__45__cpo7crbeginE:
	.zero		1
	.type		_ZN34_INTERNAL_0848fe1e_4_k_cu_a7e1ff7e4cuda3std6ranges3__45__cpo4nextE,@object
	.size		_ZN34_INTERNAL_0848fe1e_4_k_cu_a7e1ff7e4cuda3std6ranges3__45__cpo4nextE,(_ZN34_INTERNAL_0848fe1e_4_k_cu_a7e1ff7e4cuda3std6ranges3__45__cpo4swapE - _ZN34_INTERNAL_0848fe1e_4_k_cu_a7e1ff7e4cuda3std6ranges3__45__cpo4nextE)
_ZN34_INTERNAL_0848fe1e_4_k_cu_a7e1ff7e4cuda3std6ranges3__45__cpo4nextE:
	.zero		1
	.type		_ZN34_INTERNAL_0848fe1e_4_k_cu_a7e1ff7e4cuda3std6ranges3__45__cpo4swapE,@object
	.size		_ZN34_INTERNAL_0848fe1e_4_k_cu_a7e1ff7e4cuda3std6ranges3__45__cpo4swapE,(_ZN34_INTERNAL_0848fe1e_4_k_cu_a7e1ff7e6thrust24THRUST_300001_SM_1000_NS8cuda_cub10par_nosyncE - _ZN34_INTERNAL_0848fe1e_4_k_cu_a7e1ff7e4cuda3std6ranges3__45__cpo4swapE)
_ZN34_INTERNAL_0848fe1e_4_k_cu_a7e1ff7e4cuda3std6ranges3__45__cpo4swapE:
	.zero		1
	.type		_ZN34_INTERNAL_0848fe1e_4_k_cu_a7e1ff7e6thrust24THRUST_300001_SM_1000_NS8cuda_cub10par_nosyncE,@object
	.size		_ZN34_INTERNAL_0848fe1e_4_k_cu_a7e1ff7e6thrust24THRUST_300001_SM_1000_NS8cuda_cub10par_nosyncE,(_ZN34_INTERNAL_0848fe1e_4_k_cu_a7e1ff7e6thrust24THRUST_300001_SM_1000_NS12placeholders2_9E - _ZN34_INTERNAL_0848fe1e_4_k_cu_a7e1ff7e6thrust24THRUST_300001_SM_1000_NS8cuda_cub10par_nosyncE)
_ZN34_INTERNAL_0848fe1e_4_k_cu_a7e1ff7e6thrust24THRUST_300001_SM_1000_NS8cuda_cub10par_nosyncE:
	.zero		1
	.type		_ZN34_INTERNAL_0848fe1e_4_k_cu_a7e1ff7e6thrust24THRUST_300001_SM_1000_NS12placeholders2_9E,@object
	.size		_ZN34_INTERNAL_0848fe1e_4_k_cu_a7e1ff7e6thrust24THRUST_300001_SM_1000_NS12placeholders2_9E,(_ZN34_INTERNAL_0848fe1e_4_k_cu_a7e1ff7e4cuda3std3__436_GLOBAL__N__0848fe1e_4_k_cu_a7e1ff7e6ignoreE - _ZN34_INTERNAL_0848fe1e_4_k_cu_a7e1ff7e6thrust24THRUST_300001_SM_1000_NS12placeholders2_9E)
_ZN34_INTERNAL_0848fe1e_4_k_cu_a7e1ff7e6thrust24THRUST_300001_SM_1000_NS12placeholders2_9E:
	.zero		1
	.type		_ZN34_INTERNAL_0848fe1e_4_k_cu_a7e1ff7e4cuda3std3__436_GLOBAL__N__0848fe1e_4_k_cu_a7e1ff7e6ignoreE,@object
	.size		_ZN34_INTERNAL_0848fe1e_4_k_cu_a7e1ff7e4cuda3std3__436_GLOBAL__N__0848fe1e_4_k_cu_a7e1ff7e6ignoreE,(_ZN34_INTERNAL_0848fe1e_4_k_cu_a7e1ff7e4cuda3std6ranges3__45__cpo4dataE - _ZN34_INTERNAL_0848fe1e_4_k_cu_a7e1ff7e4cuda3std3__436_GLOBAL__N__0848fe1e_4_k_cu_a7e1ff7e6ignoreE)
_ZN34_INTERNAL_0848fe1e_4_k_cu_a7e1ff7e4cuda3std3__436_GLOBAL__N__0848fe1e_4_k_cu_a7e1ff7e6ignoreE:
	.zero		1
	.type		_ZN34_INTERNAL_0848fe1e_4_k_cu_a7e1ff7e4cuda3std6ranges3__45__cpo4dataE,@object
	.size		_ZN34_INTERNAL_0848fe1e_4_k_cu_a7e1ff7e4cuda3std6ranges3__45__cpo4dataE,(_ZN34_INTERNAL_0848fe1e_4_k_cu_a7e1ff7e6thrust24THRUST_300001_SM_1000_NS12placeholders2_1E - _ZN34_INTERNAL_0848fe1e_4_k_cu_a7e1ff7e4cuda3std6ranges3__45__cpo4dataE)
_ZN34_INTERNAL_0848fe1e_4_k_cu_a7e1ff7e4cuda3std6ranges3__45__cpo4dataE:
	.zero		1
	.type		_ZN34_INTERNAL_0848fe1e_4_k_cu_a7e1ff7e6thrust24THRUST_300001_SM_1000_NS12placeholders2_1E,@object
	.size		_ZN34_INTERNAL_0848fe1e_4_k_cu_a7e1ff7e6thrust24THRUST_300001_SM_1000_NS12placeholders2_1E,(_ZN34_INTERNAL_0848fe1e_4_k_cu_a7e1ff7e4cuda3std3__45__cpo5beginE - _ZN34_INTERNAL_0848fe1e_4_k_cu_a7e1ff7e6thrust24THRUST_300001_SM_1000_NS12placeholders2_1E)
_ZN34_INTERNAL_0848fe1e_4_k_cu_a7e1ff7e6thrust24THRUST_300001_SM_1000_NS12placeholders2_1E:
	.zero		1
	.type		_ZN34_INTERNAL_0848fe1e_4_k_cu_a7e1ff7e4cuda3std3__45__cpo5beginE,@object
	.size		_ZN34_INTERNAL_0848fe1e_4_k_cu_a7e1ff7e4cuda3std3__45__cpo5beginE,(_ZN34_INTERNAL_0848fe1e_4_k_cu_a7e1ff7e4cuda3std6ranges3__45__cpo5beginE - _ZN34_INTERNAL_0848fe1e_4_k_cu_a7e1ff7e4cuda3std3__45__cpo5beginE)
_ZN34_INTERNAL_0848fe1e_4_k_cu_a7e1ff7e4cuda3std3__45__cpo5beginE:
	.zero		1
	.type		_ZN34_INTERNAL_0848fe1e_4_k_cu_a7e1ff7e4cuda3std6ranges3__45__cpo5beginE,@object
	.size		_ZN34_INTERNAL_0848fe1e_4_k_cu_a7e1ff7e4cuda3std6ranges3__45__cpo5beginE,(_ZN34_INTERNAL_0848fe1e_4_k_cu_a7e1ff7e6thrust24THRUST_300001_SM_1000_NS12placeholders2_5E - _ZN34_INTERNAL_0848fe1e_4_k_cu_a7e1ff7e4cuda3std6ranges3__45__cpo5beginE)
_ZN34_INTERNAL_0848fe1e_4_k_cu_a7e1ff7e4cuda3std6ranges3__45__cpo5beginE:
	.zero		1
	.type		_ZN34_INTERNAL_0848fe1e_4_k_cu_a7e1ff7e6thrust24THRUST_300001_SM_1000_NS12placeholders2_5E,@object
	.size		_ZN34_INTERNAL_0848fe1e_4_k_cu_a7e1ff7e6thrust24THRUST_300001_SM_1000_NS12placeholders2_5E,(_ZN34_INTERNAL_0848fe1e_4_k_cu_a7e1ff7e4cuda3std3__45__cpo6rbeginE - _ZN34_INTERNAL_0848fe1e_4_k_cu_a7e1ff7e6thrust24THRUST_300001_SM_1000_NS12placeholders2_5E)
_ZN34_INTERNAL_0848fe1e_4_k_cu_a7e1ff7e6thrust24THRUST_300001_SM_1000_NS12placeholders2_5E:
	.zero		1
	.type		_ZN34_INTERNAL_0848fe1e_4_k_cu_a7e1ff7e4cuda3std3__45__cpo6rbeginE,@object
	.size		_ZN34_INTERNAL_0848fe1e_4_k_cu_a7e1ff7e4cuda3std3__45__cpo6rbeginE,(_ZN34_INTERNAL_0848fe1e_4_k_cu_a7e1ff7e4cuda3std6ranges3__45__cpo7advanceE - _ZN34_INTERNAL_0848fe1e_4_k_cu_a7e1ff7e4cuda3std3__45__cpo6rbeginE)
_ZN34_INTERNAL_0848fe1e_4_k_cu_a7e1ff7e4cuda3std3__45__cpo6rbeginE:
	.zero		1
	.type		_ZN34_INTERNAL_0848fe1e_4_k_cu_a7e1ff7e4cuda3std6ranges3__45__cpo7advanceE,@object
	.size		_ZN34_INTERNAL_0848fe1e_4_k_cu_a7e1ff7e4cuda3std6ranges3__45__cpo7advanceE,(_ZN34_INTERNAL_0848fe1e_4_k_cu_a7e1ff7e4cuda3std3__47nulloptE - _ZN34_INTERNAL_0848fe1e_4_k_cu_a7e1ff7e4cuda3std6ranges3__45__cpo7advanceE)
_ZN34_INTERNAL_0848fe1e_4_k_cu_a7e1ff7e4cuda3std6ranges3__45__cpo7advanceE:
	.zero		1
	.type		_ZN34_INTERNAL_0848fe1e_4_k_cu_a7e1ff7e4cuda3std3__47nulloptE,@object
	.size		_ZN34_INTERNAL_0848fe1e_4_k_cu_a7e1ff7e4cuda3std3__47nulloptE,(_ZN34_INTERNAL_0848fe1e_4_k_cu_a7e1ff7e4cuda3std6ranges3__45__cpo8distanceE - _ZN34_INTERNAL_0848fe1e_4_k_cu_a7e1ff7e4cuda3std3__47nulloptE)
_ZN34_INTERNAL_0848fe1e_4_k_cu_a7e1ff7e4cuda3std3__47nulloptE:
	.zero		1
	.type		_ZN34_INTERNAL_0848fe1e_4_k_cu_a7e1ff7e4cuda3std6ranges3__45__cpo8distanceE,@object
	.size		_ZN34_INTERNAL_0848fe1e_4_k_cu_a7e1ff7e4cuda3std6ranges3__45__cpo8distanceE,(_ZN34_INTERNAL_0848fe1e_4_k_cu_a7e1ff7e6thrust24THRUST_300001_SM_1000_NS12placeholders3_10E - _ZN34_INTERNAL_0848fe1e_4_k_cu_a7e1ff7e4cuda3std6ranges3__45__cpo8distanceE)
_ZN34_INTERNAL_0848fe1e_4_k_cu_a7e1ff7e4cuda3std6ranges3__45__cpo8distanceE:
	.zero		1
	.type		_ZN34_INTERNAL_0848fe1e_4_k_cu_a7e1ff7e6thrust24THRUST_300001_SM_1000_NS12placeholders3_10E,@object
	.size		_ZN34_INTERNAL_0848fe1e_4_k_cu_a7e1ff7e6thrust24THRUST_300001_SM_1000_NS12placeholders3_10E,(_ZN34_INTERNAL_0848fe1e_4_k_cu_a7e1ff7e4cuda3std3__419piecewise_constructE - _ZN34_INTERNAL_0848fe1e_4_k_cu_a7e1ff7e6thrust24THRUST_300001_SM_1000_NS12placeholders3_10E)
_ZN34_INTERNAL_0848fe1e_4_k_cu_a7e1ff7e6thrust24THRUST_300001_SM_1000_NS12placeholders3_10E:
	.zero		1
	.type		_ZN34_INTERNAL_0848fe1e_4_k_cu_a7e1ff7e4cuda3std3__419piecewise_constructE,@object
	.size		_ZN34_INTERNAL_0848fe1e_4_k_cu_a7e1ff7e4cuda3std3__419piecewise_constructE,(_ZN34_INTERNAL_0848fe1e_4_k_cu_a7e1ff7e4cuda3std6ranges3__45__cpo5cdataE - _ZN34_INTERNAL_0848fe1e_4_k_cu_a7e1ff7e4cuda3std3__419piecewise_constructE)
_ZN34_INTERNAL_0848fe1e_4_k_cu_a7e1ff7e4cuda3std3__419piecewise_constructE:
	.zero		1
	.type		_ZN34_INTERNAL_0848fe1e_4_k_cu_a7e1ff7e4cuda3std6ranges3__45__cpo5cdataE,@object
	.size		_ZN34_INTERNAL_0848fe1e_4_k_cu_a7e1ff7e4cuda3std6ranges3__45__cpo5cdataE,(_ZN34_INTERNAL_0848fe1e_4_k_cu_a7e1ff7e6thrust24THRUST_300001_SM_1000_NS12placeholders2_2E - _ZN34_INTERNAL_0848fe1e_4_k_cu_a7e1ff7e4cuda3std6ranges3__45__cpo5cdataE)
_ZN34_INTERNAL_0848fe1e_4_k_cu_a7e1ff7e4cuda3std6ranges3__45__cpo5cdataE:
	.zero		1
	.type		_ZN34_INTERNAL_0848fe1e_4_k_cu_a7e1ff7e6thrust24THRUST_300001_SM_1000_NS12placeholders2_2E,@object
	.size		_ZN34_INTERNAL_0848fe1e_4_k_cu_a7e1ff7e6thrust24THRUST_300001_SM_1000_NS12placeholders2_2E,(_ZN34_INTERNAL_0848fe1e_4_k_cu_a7e1ff7e4cuda3std3__45__cpo3endE - _ZN34_INTERNAL_0848fe1e_4_k_cu_a7e1ff7e6thrust24THRUST_300001_SM_1000_NS12placeholders2_2E)
_ZN34_INTERNAL_0848fe1e_4_k_cu_a7e1ff7e6thrust24THRUST_300001_SM_1000_NS12placeholders2_2E:
	.zero		1
	.type		_ZN34_INTERNAL_0848fe1e_4_k_cu_a7e1ff7e4cuda3std3__45__cpo3endE,@object
	.size		_ZN34_INTERNAL_0848fe1e_4_k_cu_a7e1ff7e4cuda3std3__45__cpo3endE,(_ZN34_INTERNAL_0848fe1e_4_k_cu_a7e1ff7e4cuda3std6ranges3__45__cpo3endE - _ZN34_INTERNAL_0848fe1e_4_k_cu_a7e1ff7e4cuda3std3__45__cpo3endE)
_ZN34_INTERNAL_0848fe1e_4_k_cu_a7e1ff7e4cuda3std3__45__cpo3endE:
	.zero		1
	.type		_ZN34_INTERNAL_0848fe1e_4_k_cu_a7e1ff7e4cuda3std6ranges3__45__cpo3endE,@object
	.size		_ZN34_INTERNAL_0848fe1e_4_k_cu_a7e1ff7e4cuda3std6ranges3__45__cpo3endE,(_ZN34_INTERNAL_0848fe1e_4_k_cu_a7e1ff7e6thrust24THRUST_300001_SM_1000_NS12placeholders2_6E - _ZN34_INTERNAL_0848fe1e_4_k_cu_a7e1ff7e4cuda3std6ranges3__45__cpo3endE)
_ZN34_INTERNAL_0848fe1e_4_k_cu_a7e1ff7e4cuda3std6ranges3__45__cpo3endE:
	.zero		1
	.type		_ZN34_INTERNAL_0848fe1e_4_k_cu_a7e1ff7e6thrust24THRUST_300001_SM_1000_NS12placeholders2_6E,@object
	.size		_ZN34_INTERNAL_0848fe1e_4_k_cu_a7e1ff7e6thrust24THRUST_300001_SM_1000_NS12placeholders2_6E,(_ZN34_INTERNAL_0848fe1e_4_k_cu_a7e1ff7e4cuda3std3__45__cpo4rendE - _ZN34_INTERNAL_0848fe1e_4_k_cu_a7e1ff7e6thrust24THRUST_300001_SM_1000_NS12placeholders2_6E)
_ZN34_INTERNAL_0848fe1e_4_k_cu_a7e1ff7e6thrust24THRUST_300001_SM_1000_NS12placeholders2_6E:
	.zero		1
	.type		_ZN34_INTERNAL_0848fe1e_4_k_cu_a7e1ff7e4cuda3std3__45__cpo4rendE,@object
	.size		_ZN34_INTERNAL_0848fe1e_4_k_cu_a7e1ff7e4cuda3std3__45__cpo4rendE,(_ZN34_INTERNAL_0848fe1e_4_k_cu_a7e1ff7e4cuda3std6ranges3__45__cpo9iter_swapE - _ZN34_INTERNAL_0848fe1e_4_k_cu_a7e1ff7e4cuda3std3__45__cpo4rendE)
_ZN34_INTERNAL_0848fe1e_4_k_cu_a7e1ff7e4cuda3std3__45__cpo4rendE:
	.zero		1
	.type		_ZN34_INTERNAL_0848fe1e_4_k_cu_a7e1ff7e4cuda3std6ranges3__45__cpo9iter_swapE,@object
	.size		_ZN34_INTERNAL_0848fe1e_4_k_cu_a7e1ff7e4cuda3std6ranges3__45__cpo9iter_swapE,(_ZN34_INTERNAL_0848fe1e_4_k_cu_a7e1ff7e4cuda3std3__48unexpectE - _ZN34_INTERNAL_0848fe1e_4_k_cu_a7e1ff7e4cuda3std6ranges3__45__cpo9iter_swapE)
_ZN34_INTERNAL_0848fe1e_4_k_cu_a7e1ff7e4cuda3std6ranges3__45__cpo9iter_swapE:
	.zero		1
	.type		_ZN34_INTERNAL_0848fe1e_4_k_cu_a7e1ff7e4cuda3std3__48unexpectE,@object
	.size		_ZN34_INTERNAL_0848fe1e_4_k_cu_a7e1ff7e4cuda3std3__48unexpectE,(_ZN34_INTERNAL_0848fe1e_4_k_cu_a7e1ff7e6thrust24THRUST_300001_SM_1000_NS8cuda_cub3parE - _ZN34_INTERNAL_0848fe1e_4_k_cu_a7e1ff7e4cuda3std3__48unexpectE)
_ZN34_INTERNAL_0848fe1e_4_k_cu_a7e1ff7e4cuda3std3__48unexpectE:
	.zero		1
	.type		_ZN34_INTERNAL_0848fe1e_4_k_cu_a7e1ff7e6thrust24THRUST_300001_SM_1000_NS8cuda_cub3parE,@object
	.size		_ZN34_INTERNAL_0848fe1e_4_k_cu_a7e1ff7e6thrust24THRUST_300001_SM_1000_NS8cuda_cub3parE,(_ZN34_INTERNAL_0848fe1e_4_k_cu_a7e1ff7e6thrust24THRUST_300001_SM_1000_NS12placeholders2_4E - _ZN34_INTERNAL_0848fe1e_4_k_cu_a7e1ff7e6thrust24THRUST_300001_SM_1000_NS8cuda_cub3parE)
_ZN34_INTERNAL_0848fe1e_4_k_cu_a7e1ff7e6thrust24THRUST_300001_SM_1000_NS8cuda_cub3parE:
	.zero		1
	.type		_ZN34_INTERNAL_0848fe1e_4_k_cu_a7e1ff7e6thrust24THRUST_300001_SM_1000_NS12placeholders2_4E,@object
	.size		_ZN34_INTERNAL_0848fe1e_4_k_cu_a7e1ff7e6thrust24THRUST_300001_SM_1000_NS12placeholders2_4E,(_ZN34_INTERNAL_0848fe1e_4_k_cu_a7e1ff7e4cuda3std3__45__cpo4cendE - _ZN34_INTERNAL_0848fe1e_4_k_cu_a7e1ff7e6thrust24THRUST_300001_SM_1000_NS12placeholders2_4E)
_ZN34_INTERNAL_0848fe1e_4_k_cu_a7e1ff7e6thrust24THRUST_300001_SM_1000_NS12placeholders2_4E:
	.zero		1
	.type		_ZN34_INTERNAL_0848fe1e_4_k_cu_a7e1ff7e4cuda3std3__45__cpo4cendE,@object
	.size		_ZN34_INTERNAL_0848fe1e_4_k_cu_a7e1ff7e4cuda3std3__45__cpo4cendE,(_ZN34_INTERNAL_0848fe1e_4_k_cu_a7e1ff7e4cuda3std6ranges3__45__cpo4cendE - _ZN34_INTERNAL_0848fe1e_4_k_cu_a7e1ff7e4cuda3std3__45__cpo4cendE)
_ZN34_INTERNAL_0848fe1e_4_k_cu_a7e1ff7e4cuda3std3__45__cpo4cendE:
	.zero		1
	.type		_ZN34_INTERNAL_0848fe1e_4_k_cu_a7e1ff7e4cuda3std6ranges3__45__cpo4cendE,@object
	.size		_ZN34_INTERNAL_0848fe1e_4_k_cu_a7e1ff7e4cuda3std6ranges3__45__cpo4cendE,(_ZN34_INTERNAL_0848fe1e_4_k_cu_a7e1ff7e4cuda3std3__420unreachable_sentinelE - _ZN34_INTERNAL_0848fe1e_4_k_cu_a7e1ff7e4cuda3std6ranges3__45__cpo4cendE)
_ZN34_INTERNAL_0848fe1e_4_k_cu_a7e1ff7e4cuda3std6ranges3__45__cpo4cendE:
	.zero		1
	.type		_ZN34_INTERNAL_0848fe1e_4_k_cu_a7e1ff7e4cuda3std3__420unreachable_sentinelE,@object
	.size		_ZN34_INTERNAL_0848fe1e_4_k_cu_a7e1ff7e4cuda3std3__420unreachable_sentinelE,(_ZN34_INTERNAL_0848fe1e_4_k_cu_a7e1ff7e4cuda3std6ranges3__45__cpo5ssizeE - _ZN34_INTERNAL_0848fe1e_4_k_cu_a7e1ff7e4cuda3std3__420unreachable_sentinelE)
_ZN34_INTERNAL_0848fe1e_4_k_cu_a7e1ff7e4cuda3std3__420unreachable_sentinelE:
	.zero		1
	.type		_ZN34_INTERNAL_0848fe1e_4_k_cu_a7e1ff7e4cuda3std6ranges3__45__cpo5ssizeE,@object
	.size		_ZN34_INTERNAL_0848fe1e_4_k_cu_a7e1ff7e4cuda3std6ranges3__45__cpo5ssizeE,(_ZN34_INTERNAL_0848fe1e_4_k_cu_a7e1ff7e6thrust24THRUST_300001_SM_1000_NS12placeholders2_8E - _ZN34_INTERNAL_0848fe1e_4_k_cu_a7e1ff7e4cuda3std6ranges3__45__cpo5ssizeE)
_ZN34_INTERNAL_0848fe1e_4_k_cu_a7e1ff7e4cuda3std6ranges3__45__cpo5ssizeE:
	.zero		1
	.type		_ZN34_INTERNAL_0848fe1e_4_k_cu_a7e1ff7e6thrust24THRUST_300001_SM_1000_NS12placeholders2_8E,@object
	.size		_ZN34_INTERNAL_0848fe1e_4_k_cu_a7e1ff7e6thrust24THRUST_300001_SM_1000_NS12placeholders2_8E,(_ZN34_INTERNAL_0848fe1e_4_k_cu_a7e1ff7e4cuda3std3__45__cpo5crendE - _ZN34_INTERNAL_0848fe1e_4_k_cu_a7e1ff7e6thrust24THRUST_300001_SM_1000_NS12placeholders2_8E)
_ZN34_INTERNAL_0848fe1e_4_k_cu_a7e1ff7e6thrust24THRUST_300001_SM_1000_NS12placeholders2_8E:
	.zero		1
	.type		_ZN34_INTERNAL_0848fe1e_4_k_cu_a7e1ff7e4cuda3std3__45__cpo5crendE,@object
	.size		_ZN34_INTERNAL_0848fe1e_4_k_cu_a7e1ff7e4cuda3std3__45__cpo5crendE,(_ZN34_INTERNAL_0848fe1e_4_k_cu_a7e1ff7e4cuda3std6ranges3__45__cpo4prevE - _ZN34_INTERNAL_0848fe1e_4_k_cu_a7e1ff7e4cuda3std3__45__cpo5crendE)
_ZN34_INTERNAL_0848fe1e_4_k_cu_a7e1ff7e4cuda3std3__45__cpo5crendE:
	.zero		1
	.type		_ZN34_INTERNAL_0848fe1e_4_k_cu_a7e1ff7e4cuda3std6ranges3__45__cpo4prevE,@object
	.size		_ZN34_INTERNAL_0848fe1e_4_k_cu_a7e1ff7e4cuda3std6ranges3__45__cpo4prevE,(_ZN34_INTERNAL_0848fe1e_4_k_cu_a7e1ff7e4cuda3std6ranges3__45__cpo9iter_moveE - _ZN34_INTERNAL_0848fe1e_4_k_cu_a7e1ff7e4cuda3std6ranges3__45__cpo4prevE)
_ZN34_INTERNAL_0848fe1e_4_k_cu_a7e1ff7e4cuda3std6ranges3__45__cpo4prevE:
	.zero		1
	.type		_ZN34_INTERNAL_0848fe1e_4_k_cu_a7e1ff7e4cuda3std6ranges3__45__cpo9iter_moveE,@object
	.size		_ZN34_INTERNAL_0848fe1e_4_k_cu_a7e1ff7e4cuda3std6ranges3__45__cpo9iter_moveE,(_ZN34_INTERNAL_0848fe1e_4_k_cu_a7e1ff7e6thrust24THRUST_300001_SM_1000_NS6system6detail10sequential3seqE - _ZN34_INTERNAL_0848fe1e_4_k_cu_a7e1ff7e4cuda3std6ranges3__45__cpo9iter_moveE)
_ZN34_INTERNAL_0848fe1e_4_k_cu_a7e1ff7e4cuda3std6ranges3__45__cpo9iter_moveE:
	.zero		1
	.type		_ZN34_INTERNAL_0848fe1e_4_k_cu_a7e1ff7e6thrust24THRUST_300001_SM_1000_NS6system6detail10sequential3seqE,@object
	.size		_ZN34_INTERNAL_0848fe1e_4_k_cu_a7e1ff7e6thrust24THRUST_300001_SM_1000_NS6system6detail10sequential3seqE,(.L_31 - _ZN34_INTERNAL_0848fe1e_4_k_cu_a7e1ff7e6thrust24THRUST_300001_SM_1000_NS6system6detail10sequential3seqE)
_ZN34_INTERNAL_0848fe1e_4_k_cu_a7e1ff7e6thrust24THRUST_300001_SM_1000_NS6system6detail10sequential3seqE:
	.zero		1
.L_31:


//--------------------- .nv.constant0._ZN3cub18CUB_300001_SM_10006detail11EmptyKernelIvEEvv --------------------------
	.section	.nv.constant0._ZN3cub18CUB_300001_SM_10006detail11EmptyKernelIvEEvv,"a",@progbits
	.sectionflags	@""
	.align	4
.nv.constant0._ZN3cub18CUB_300001_SM_10006detail11EmptyKernelIvEEvv:
	.zero		896


//--------------------- .nv.constant0._Z16YCbCrtoRGBKernelPKhPhii --------------------------
	.section	.nv.constant0._Z16YCbCrtoRGBKernelPKhPhii,"a",@progbits
	.sectionflags	@""
	.align	4
.nv.constant0._Z16YCbCrtoRGBKernelPKhPhii:
	.zero		920


//--------------------- .nv.constant0._Z16RGBtoYCbCrKernelPKhPhii --------------------------
	.section	.nv.constant0._Z16RGBtoYCbCrKernelPKhPhii,"a",@progbits
	.sectionflags	@""
	.align	4
.nv.constant0._Z16RGBtoYCbCrKernelPKhPhii:
	.zero		920


//--------------------- SYMBOLS --------------------------

	.type		.nv.reservedSmem.offset0,@object
	.size		.nv.reservedSmem.offset0,0x4
